//
// Generated by NVIDIA NVVM Compiler
//
// Compiler Build ID: CL-36424714
// Cuda compilation tools, release 13.0, V13.0.88
// Based on NVVM 20.0.0
//

.version 9.0
.target sm_100
.address_size 64

	// .globl	_Z20k_octree_fill_blocksPiPfiiiii
.extern .shared .align 16 .b8 shared_mem[];

.visible .entry _Z20k_octree_fill_blocksPiPfiiiii(
	.param .u64 .ptr .align 1 _Z20k_octree_fill_blocksPiPfiiiii_param_0,
	.param .u64 .ptr .align 1 _Z20k_octree_fill_blocksPiPfiiiii_param_1,
	.param .u32 _Z20k_octree_fill_blocksPiPfiiiii_param_2,
	.param .u32 _Z20k_octree_fill_blocksPiPfiiiii_param_3,
	.param .u32 _Z20k_octree_fill_blocksPiPfiiiii_param_4,
	.param .u32 _Z20k_octree_fill_blocksPiPfiiiii_param_5,
	.param .u32 _Z20k_octree_fill_blocksPiPfiiiii_param_6
)
{
	.local .align 8 .b8 	__local_depot0[24];
	.reg .b64 	%SP;
	.reg .b64 	%SPL;
	.reg .pred 	%p<406>;
	.reg .b32 	%r<844>;
	.reg .b32 	%f<1490>;
	.reg .b64 	%rd<199>;

	mov.u64 	%SPL, __local_depot0;
	ld.param.u32 	%r234, [_Z20k_octree_fill_blocksPiPfiiiii_param_2];
	ld.param.u32 	%r235, [_Z20k_octree_fill_blocksPiPfiiiii_param_3];
	ld.param.u32 	%r236, [_Z20k_octree_fill_blocksPiPfiiiii_param_4];
	ld.param.u32 	%r237, [_Z20k_octree_fill_blocksPiPfiiiii_param_5];
	add.u64 	%rd1, %SPL, 0;
	add.u64 	%rd2, %SPL, 0;
	add.u64 	%rd3, %SPL, 0;
	add.u64 	%rd4, %SPL, 0;
	add.u64 	%rd5, %SPL, 0;
	add.u64 	%rd6, %SPL, 0;
	add.u64 	%rd7, %SPL, 0;
	add.u64 	%rd8, %SPL, 0;
	mov.u32 	%r239, %ntid.x;
	mov.u32 	%r240, %nctaid.x;
	mul.lo.s32 	%r241, %r239, %r240;
	mov.u32 	%r242, %ntid.y;
	mov.u32 	%r243, %nctaid.y;
	mul.lo.s32 	%r244, %r242, %r243;
	mov.u32 	%r245, %ntid.z;
	mov.u32 	%r246, %ctaid.x;
	mov.u32 	%r247, %tid.x;
	mad.lo.s32 	%r248, %r246, %r239, %r247;
	mov.u32 	%r249, %ctaid.y;
	mov.u32 	%r250, %tid.y;
	mad.lo.s32 	%r251, %r249, %r242, %r250;
	mov.u32 	%r252, %ctaid.z;
	mov.u32 	%r253, %tid.z;
	mad.lo.s32 	%r254, %r252, %r245, %r253;
	mad.lo.s32 	%r255, %r254, %r244, %r251;
	mad.lo.s32 	%r256, %r255, %r241, %r248;
	shl.b32 	%r1, %r256, 3;
	cvt.rn.f32.s32 	%f434, %r248;
	mul.f32 	%f435, %f434, 0f3F000000;
	cvt.rzi.s32.f32 	%r257, %f435;
	cvt.rn.f32.s32 	%f436, %r257;
	cvt.rn.f32.u32 	%f437, %r251;
	mul.f32 	%f438, %f437, 0f3F000000;
	cvt.rzi.s32.f32 	%r258, %f438;
	mul.lo.s32 	%r259, %r258, %r241;
	cvt.rn.f32.s32 	%f439, %r259;
	fma.rn.f32 	%f440, %f439, 0f3F000000, %f436;
	cvt.rn.f32.u32 	%f441, %r254;
	mul.f32 	%f442, %f441, 0f3F000000;
	cvt.rzi.s32.f32 	%r260, %f442;
	mul.lo.s32 	%r261, %r244, %r241;
	mul.lo.s32 	%r262, %r261, %r260;
	cvt.rn.f32.s32 	%f443, %r262;
	fma.rn.f32 	%f444, %f443, 0f3E800000, %f440;
	shr.u32 	%r263, %r248, 31;
	add.s32 	%r264, %r248, %r263;
	and.b32  	%r265, %r264, -2;
	sub.s32 	%r266, %r248, %r265;
	shl.b32 	%r267, %r251, 1;
	and.b32  	%r268, %r267, 2;
	add.s32 	%r269, %r268, %r266;
	shl.b32 	%r270, %r254, 2;
	and.b32  	%r271, %r270, 4;
	add.s32 	%r272, %r269, %r271;
	cvt.rn.f32.s32 	%f445, %r272;
	fma.rn.f32 	%f1, %f444, 0f41000000, %f445;
	shl.b32 	%r273, %r248, 1;
	add.s32 	%r2, %r236, %r273;
	add.s32 	%r3, %r237, %r267;
	mul.lo.s32 	%r4, %r235, %r235;
	mov.f32 	%f446, 0f3F333333;
	mov.f32 	%f447, 0f420C0000;
	st.local.v2.f32 	[%rd8], {%f447, %f446};
	mov.f32 	%f448, 0f3E4CCCCD;
	mov.f32 	%f449, 0f41500000;
	st.local.v2.f32 	[%rd8+8], {%f449, %f448};
	mov.f32 	%f450, 0f3DCCCCCD;
	mov.f32 	%f451, 0f40A00000;
	st.local.v2.f32 	[%rd8+16], {%f451, %f450};
	setp.lt.s32 	%p1, %r234, 1;
	mov.f32 	%f1412, 0f00000000;
	@%p1 bra 	$L__BB0_36;
	cvt.rn.f32.s32 	%f453, %r235;
	abs.f32 	%f2, %f453;
	mul.f32 	%f454, %f2, 0f4B000000;
	neg.f32 	%f3, %f2;
	mov.b32 	%r275, %f454;
	and.b32  	%r276, %r275, 8388607;
	or.b32  	%r277, %r276, 1065353216;
	mov.b32 	%f455, %r277;
	neg.f32 	%f4, %f455;
	mov.f32 	%f1412, 0f00000000;
	mov.b32 	%r786, 0;
$L__BB0_2:
	mul.f32 	%f6, %f2, 0f4B000000;
	mov.b32 	%r278, %f6;
	and.b32  	%r6, %r278, -8388608;
	shl.b32 	%r279, %r786, 1;
	mul.wide.u32 	%rd22, %r279, 4;
	add.s64 	%rd23, %rd8, %rd22;
	ld.local.f32 	%f7, [%rd23];
	cvt.rn.f32.s32 	%f456, %r2;
	div.rn.f32 	%f8, %f456, %f7;
	abs.f32 	%f1405, %f8;
	setp.lt.f32 	%p2, %f1405, %f2;
	@%p2 bra 	$L__BB0_13;
	setp.gtu.f32 	%p3, %f1405, %f6;
	@%p3 bra 	$L__BB0_10;
	div.approx.f32 	%f457, %f1405, %f2;
	cvt.rzi.f32.f32 	%f1403, %f457;
	fma.rn.f32 	%f11, %f3, %f1403, %f1405;
	mov.b32 	%r7, %f11;
	mov.b32 	%r280, %f2;
	setp.lt.u32 	%p4, %r7, %r280;
	@%p4 bra 	$L__BB0_9;
	setp.lt.u32 	%p5, %r7, -2147483647;
	@%p5 bra 	$L__BB0_7;
	add.f32 	%f462, %f1403, 0fBF800000;
	setp.lt.f32 	%p8, %f11, %f3;
	add.f32 	%f463, %f462, 0fBF800000;
	selp.f32 	%f1403, %f463, %f462, %p8;
	bra.uni 	$L__BB0_9;
$L__BB0_7:
	add.f32 	%f1403, %f1403, 0f3F800000;
	add.f32 	%f458, %f2, %f2;
	setp.ltu.f32 	%p6, %f11, %f458;
	@%p6 bra 	$L__BB0_9;
	add.f32 	%f459, %f1403, 0f3F800000;
	fma.rn.f32 	%f460, %f2, 0fC0400000, %f11;
	setp.ge.f32 	%p7, %f460, 0f00000000;
	add.f32 	%f461, %f459, 0f3F800000;
	selp.f32 	%f1403, %f461, %f459, %p7;
$L__BB0_9:
	fma.rn.f32 	%f1405, %f3, %f1403, %f1405;
	bra.uni 	$L__BB0_13;
$L__BB0_10:
	mov.b32 	%r8, %f1405;
	and.b32  	%r281, %r8, 8388607;
	or.b32  	%r787, %r281, 1065353216;
	mov.b32 	%f1404, %r787;
	sub.s32 	%r282, %r8, %r6;
	and.b32  	%r283, %r282, -8388608;
	add.s32 	%r788, %r283, 192937984;
	setp.eq.s32 	%p9, %r788, 0;
	@%p9 bra 	$L__BB0_12;
$L__BB0_11:
	min.u32 	%r284, %r788, 192937984;
	add.s32 	%r285, %r787, %r284;
	mov.b32 	%f464, %r285;
	mov.b32 	%r286, %f6;
	and.b32  	%r287, %r286, 8388607;
	or.b32  	%r288, %r287, 1065353216;
	mov.b32 	%f465, %r288;
	rcp.approx.ftz.f32 	%f466, %f465;
	mul.f32 	%f467, %f466, %f464;
	fma.rn.f32 	%f468, %f4, %f467, %f464;
	fma.rn.f32 	%f469, %f468, %f466, %f467;
	fma.rn.f32 	%f470, %f4, %f469, %f464;
	fma.rz.f32 	%f471, %f470, %f466, %f469;
	cvt.rzi.f32.f32 	%f472, %f471;
	fma.rn.f32 	%f1404, %f4, %f472, %f464;
	sub.s32 	%r788, %r788, %r284;
	mov.b32 	%r787, %f1404;
	setp.ne.s32 	%p10, %r788, 0;
	setp.ne.s32 	%p11, %r787, 0;
	and.pred  	%p12, %p10, %p11;
	@%p12 bra 	$L__BB0_11;
$L__BB0_12:
	setp.leu.f32 	%p13, %f2, 0f00000000;
	setp.gt.u32 	%p14, %r8, 2139095039;
	mov.b32 	%f474, %r6;
	selp.f32 	%f475, 0f7FFFFFFF, %f474, %p14;
	selp.f32 	%f476, 0f7FFFFFFF, %f475, %p13;
	mul.f32 	%f477, %f1404, 0f34000000;
	mul.f32 	%f1405, %f476, %f477;
$L__BB0_13:
	abs.f32 	%f478, %f1405;
	setp.nan.f32 	%p15, %f478, %f478;
	copysign.f32 	%f479, %f8, %f1405;
	selp.f32 	%f22, %f1405, %f479, %p15;
	cvt.rn.f32.s32 	%f480, %r3;
	div.rn.f32 	%f23, %f480, %f7;
	abs.f32 	%f1408, %f23;
	setp.lt.f32 	%p16, %f1408, %f2;
	@%p16 bra 	$L__BB0_24;
	setp.gtu.f32 	%p17, %f1408, %f6;
	@%p17 bra 	$L__BB0_21;
	div.approx.f32 	%f481, %f1408, %f2;
	cvt.rzi.f32.f32 	%f1406, %f481;
	fma.rn.f32 	%f26, %f3, %f1406, %f1408;
	mov.b32 	%r15, %f26;
	mov.b32 	%r289, %f2;
	setp.lt.u32 	%p18, %r15, %r289;
	@%p18 bra 	$L__BB0_20;
	setp.lt.u32 	%p19, %r15, -2147483647;
	@%p19 bra 	$L__BB0_18;
	add.f32 	%f486, %f1406, 0fBF800000;
	setp.lt.f32 	%p22, %f26, %f3;
	add.f32 	%f487, %f486, 0fBF800000;
	selp.f32 	%f1406, %f487, %f486, %p22;
	bra.uni 	$L__BB0_20;
$L__BB0_18:
	add.f32 	%f1406, %f1406, 0f3F800000;
	add.f32 	%f482, %f2, %f2;
	setp.ltu.f32 	%p20, %f26, %f482;
	@%p20 bra 	$L__BB0_20;
	add.f32 	%f483, %f1406, 0f3F800000;
	fma.rn.f32 	%f484, %f2, 0fC0400000, %f26;
	setp.ge.f32 	%p21, %f484, 0f00000000;
	add.f32 	%f485, %f483, 0f3F800000;
	selp.f32 	%f1406, %f485, %f483, %p21;
$L__BB0_20:
	fma.rn.f32 	%f1408, %f3, %f1406, %f1408;
	bra.uni 	$L__BB0_24;
$L__BB0_21:
	mov.b32 	%r16, %f1408;
	and.b32  	%r290, %r16, 8388607;
	or.b32  	%r789, %r290, 1065353216;
	mov.b32 	%f1407, %r789;
	sub.s32 	%r291, %r16, %r6;
	and.b32  	%r292, %r291, -8388608;
	add.s32 	%r790, %r292, 192937984;
	setp.eq.s32 	%p23, %r790, 0;
	@%p23 bra 	$L__BB0_23;
$L__BB0_22:
	min.u32 	%r293, %r790, 192937984;
	add.s32 	%r294, %r789, %r293;
	mov.b32 	%f488, %r294;
	mov.b32 	%r295, %f6;
	and.b32  	%r296, %r295, 8388607;
	or.b32  	%r297, %r296, 1065353216;
	mov.b32 	%f489, %r297;
	rcp.approx.ftz.f32 	%f490, %f489;
	mul.f32 	%f491, %f490, %f488;
	fma.rn.f32 	%f492, %f4, %f491, %f488;
	fma.rn.f32 	%f493, %f492, %f490, %f491;
	fma.rn.f32 	%f494, %f4, %f493, %f488;
	fma.rz.f32 	%f495, %f494, %f490, %f493;
	cvt.rzi.f32.f32 	%f496, %f495;
	fma.rn.f32 	%f1407, %f4, %f496, %f488;
	sub.s32 	%r790, %r790, %r293;
	mov.b32 	%r789, %f1407;
	setp.ne.s32 	%p24, %r790, 0;
	setp.ne.s32 	%p25, %r789, 0;
	and.pred  	%p26, %p24, %p25;
	@%p26 bra 	$L__BB0_22;
$L__BB0_23:
	setp.leu.f32 	%p27, %f2, 0f00000000;
	setp.gt.u32 	%p28, %r16, 2139095039;
	mov.b32 	%f498, %r6;
	selp.f32 	%f499, 0f7FFFFFFF, %f498, %p28;
	selp.f32 	%f500, 0f7FFFFFFF, %f499, %p27;
	mul.f32 	%f501, %f1407, 0f34000000;
	mul.f32 	%f1408, %f500, %f501;
$L__BB0_24:
	ld.param.u32 	%r782, [_Z20k_octree_fill_blocksPiPfiiiii_param_6];
	abs.f32 	%f502, %f1408;
	setp.nan.f32 	%p29, %f502, %f502;
	copysign.f32 	%f503, %f23, %f1408;
	selp.f32 	%f37, %f1408, %f503, %p29;
	mov.u32 	%r298, %ctaid.z;
	mov.u32 	%r299, %ntid.z;
	mov.u32 	%r300, %tid.z;
	mad.lo.s32 	%r301, %r298, %r299, %r300;
	shl.b32 	%r302, %r301, 1;
	add.s32 	%r303, %r782, %r302;
	cvt.rn.f32.s32 	%f504, %r303;
	div.rn.f32 	%f38, %f504, %f7;
	abs.f32 	%f1411, %f38;
	setp.lt.f32 	%p30, %f1411, %f2;
	@%p30 bra 	$L__BB0_35;
	setp.gtu.f32 	%p31, %f1411, %f6;
	@%p31 bra 	$L__BB0_32;
	div.approx.f32 	%f505, %f1411, %f2;
	cvt.rzi.f32.f32 	%f1409, %f505;
	fma.rn.f32 	%f41, %f3, %f1409, %f1411;
	mov.b32 	%r23, %f41;
	mov.b32 	%r304, %f2;
	setp.lt.u32 	%p32, %r23, %r304;
	@%p32 bra 	$L__BB0_31;
	setp.lt.u32 	%p33, %r23, -2147483647;
	@%p33 bra 	$L__BB0_29;
	add.f32 	%f510, %f1409, 0fBF800000;
	setp.lt.f32 	%p36, %f41, %f3;
	add.f32 	%f511, %f510, 0fBF800000;
	selp.f32 	%f1409, %f511, %f510, %p36;
	bra.uni 	$L__BB0_31;
$L__BB0_29:
	add.f32 	%f1409, %f1409, 0f3F800000;
	add.f32 	%f506, %f2, %f2;
	setp.ltu.f32 	%p34, %f41, %f506;
	@%p34 bra 	$L__BB0_31;
	add.f32 	%f507, %f1409, 0f3F800000;
	fma.rn.f32 	%f508, %f2, 0fC0400000, %f41;
	setp.ge.f32 	%p35, %f508, 0f00000000;
	add.f32 	%f509, %f507, 0f3F800000;
	selp.f32 	%f1409, %f509, %f507, %p35;
$L__BB0_31:
	fma.rn.f32 	%f1411, %f3, %f1409, %f1411;
	bra.uni 	$L__BB0_35;
$L__BB0_32:
	mov.b32 	%r24, %f1411;
	and.b32  	%r305, %r24, 8388607;
	or.b32  	%r791, %r305, 1065353216;
	mov.b32 	%f1410, %r791;
	sub.s32 	%r306, %r24, %r6;
	and.b32  	%r307, %r306, -8388608;
	add.s32 	%r792, %r307, 192937984;
	setp.eq.s32 	%p37, %r792, 0;
	@%p37 bra 	$L__BB0_34;
$L__BB0_33:
	min.u32 	%r308, %r792, 192937984;
	add.s32 	%r309, %r791, %r308;
	mov.b32 	%f512, %r309;
	mov.b32 	%r310, %f6;
	and.b32  	%r311, %r310, 8388607;
	or.b32  	%r312, %r311, 1065353216;
	mov.b32 	%f513, %r312;
	rcp.approx.ftz.f32 	%f514, %f513;
	mul.f32 	%f515, %f514, %f512;
	fma.rn.f32 	%f516, %f4, %f515, %f512;
	fma.rn.f32 	%f517, %f516, %f514, %f515;
	fma.rn.f32 	%f518, %f4, %f517, %f512;
	fma.rz.f32 	%f519, %f518, %f514, %f517;
	cvt.rzi.f32.f32 	%f520, %f519;
	fma.rn.f32 	%f1410, %f4, %f520, %f512;
	sub.s32 	%r792, %r792, %r308;
	mov.b32 	%r791, %f1410;
	setp.ne.s32 	%p38, %r792, 0;
	setp.ne.s32 	%p39, %r791, 0;
	and.pred  	%p40, %p38, %p39;
	@%p40 bra 	$L__BB0_33;
$L__BB0_34:
	setp.leu.f32 	%p41, %f2, 0f00000000;
	setp.gt.u32 	%p42, %r24, 2139095039;
	mov.b32 	%f522, %r6;
	selp.f32 	%f523, 0f7FFFFFFF, %f522, %p42;
	selp.f32 	%f524, 0f7FFFFFFF, %f523, %p41;
	mul.f32 	%f525, %f1410, 0f34000000;
	mul.f32 	%f1411, %f524, %f525;
$L__BB0_35:
	ld.param.u64 	%rd191, [_Z20k_octree_fill_blocksPiPfiiiii_param_1];
	abs.f32 	%f526, %f1411;
	setp.nan.f32 	%p43, %f526, %f526;
	copysign.f32 	%f527, %f38, %f1411;
	selp.f32 	%f528, %f1411, %f527, %p43;
	cvt.rmi.f32.f32 	%f529, %f22;
	cvt.rzi.s32.f32 	%r313, %f529;
	cvt.rmi.f32.f32 	%f530, %f37;
	cvt.rzi.s32.f32 	%r314, %f530;
	cvt.rmi.f32.f32 	%f531, %f528;
	cvt.rzi.s32.f32 	%r315, %f531;
	cvt.rn.f32.s32 	%f532, %r313;
	sub.f32 	%f533, %f22, %f532;
	cvt.rn.f32.s32 	%f534, %r314;
	sub.f32 	%f535, %f37, %f534;
	cvt.rn.f32.s32 	%f536, %r315;
	sub.f32 	%f537, %f528, %f536;
	add.s32 	%r316, %r235, -1;
	setp.lt.s32 	%p44, %r313, %r316;
	add.s32 	%r317, %r313, 1;
	selp.b32 	%r318, %r317, 0, %p44;
	setp.lt.s32 	%p45, %r314, %r316;
	add.s32 	%r319, %r314, 1;
	selp.b32 	%r320, %r319, 0, %p45;
	setp.lt.s32 	%p46, %r315, %r316;
	add.s32 	%r321, %r315, 1;
	selp.b32 	%r322, %r321, 0, %p46;
	mul.lo.s32 	%r323, %r314, %r235;
	add.s32 	%r324, %r323, %r313;
	mul.lo.s32 	%r325, %r315, %r4;
	add.s32 	%r326, %r325, %r324;
	cvta.to.global.u64 	%rd24, %rd191;
	mul.wide.s32 	%rd25, %r326, 4;
	add.s64 	%rd26, %rd24, %rd25;
	ld.global.f32 	%f538, [%rd26];
	add.s32 	%r327, %r323, %r318;
	add.s32 	%r328, %r325, %r327;
	mul.wide.s32 	%rd27, %r328, 4;
	add.s64 	%rd28, %rd24, %rd27;
	ld.global.f32 	%f539, [%rd28];
	mul.lo.s32 	%r329, %r320, %r235;
	add.s32 	%r330, %r329, %r313;
	add.s32 	%r331, %r325, %r330;
	mul.wide.s32 	%rd29, %r331, 4;
	add.s64 	%rd30, %rd24, %rd29;
	ld.global.f32 	%f540, [%rd30];
	add.s32 	%r332, %r329, %r318;
	add.s32 	%r333, %r325, %r332;
	mul.wide.s32 	%rd31, %r333, 4;
	add.s64 	%rd32, %rd24, %rd31;
	ld.global.f32 	%f541, [%rd32];
	mul.lo.s32 	%r334, %r322, %r4;
	add.s32 	%r335, %r334, %r324;
	mul.wide.s32 	%rd33, %r335, 4;
	add.s64 	%rd34, %rd24, %rd33;
	ld.global.f32 	%f542, [%rd34];
	add.s32 	%r336, %r334, %r327;
	mul.wide.s32 	%rd35, %r336, 4;
	add.s64 	%rd36, %rd24, %rd35;
	ld.global.f32 	%f543, [%rd36];
	add.s32 	%r337, %r334, %r330;
	mul.wide.s32 	%rd37, %r337, 4;
	add.s64 	%rd38, %rd24, %rd37;
	ld.global.f32 	%f544, [%rd38];
	add.s32 	%r338, %r334, %r332;
	mul.wide.s32 	%rd39, %r338, 4;
	add.s64 	%rd40, %rd24, %rd39;
	ld.global.f32 	%f545, [%rd40];
	shl.b32 	%r339, %r786, 1;
	mul.wide.u32 	%rd41, %r339, 4;
	add.s64 	%rd42, %rd8, %rd41;
	ld.local.f32 	%f546, [%rd42+4];
	mov.f32 	%f547, 0f3F800000;
	sub.f32 	%f548, %f547, %f537;
	sub.f32 	%f549, %f547, %f535;
	mul.f32 	%f550, %f533, %f539;
	sub.f32 	%f551, %f547, %f533;
	fma.rn.f32 	%f552, %f551, %f538, %f550;
	mul.f32 	%f553, %f533, %f541;
	fma.rn.f32 	%f554, %f551, %f540, %f553;
	mul.f32 	%f555, %f535, %f554;
	fma.rn.f32 	%f556, %f549, %f552, %f555;
	mul.f32 	%f557, %f533, %f543;
	fma.rn.f32 	%f558, %f551, %f542, %f557;
	mul.f32 	%f559, %f533, %f545;
	fma.rn.f32 	%f560, %f551, %f544, %f559;
	mul.f32 	%f561, %f535, %f560;
	fma.rn.f32 	%f562, %f549, %f558, %f561;
	mul.f32 	%f563, %f537, %f562;
	fma.rn.f32 	%f564, %f548, %f556, %f563;
	fma.rn.f32 	%f1412, %f546, %f564, %f1412;
	add.s32 	%r786, %r786, 1;
	setp.ne.s32 	%p47, %r786, %r234;
	@%p47 bra 	$L__BB0_2;
$L__BB0_36:
	ld.param.u32 	%r783, [_Z20k_octree_fill_blocksPiPfiiiii_param_6];
	setp.lt.s32 	%p48, %r234, 1;
	mov.u32 	%r340, %ctaid.z;
	mov.u32 	%r341, %ntid.z;
	mov.u32 	%r342, %tid.z;
	mad.lo.s32 	%r343, %r340, %r341, %r342;
	shl.b32 	%r344, %r343, 1;
	add.s32 	%r345, %r783, %r344;
	cvt.rn.f32.s32 	%f566, %r345;
	fma.rn.f32 	%f567, %f566, 0fBC000000, 0f3F800000;
	add.f32 	%f568, %f567, %f1412;
	setp.ge.f32 	%p49, %f568, 0f3F018937;
	selp.f32 	%f569, 0f3F800000, %f568, %p49;
	setp.lt.f32 	%p50, %f569, 0f3EFCED91;
	add.f32 	%f570, %f569, %f569;
	mul.f32 	%f571, %f570, 0f42FF0000;
	selp.f32 	%f572, 0f00000000, %f571, %p50;
	cvt.rzi.s32.f32 	%r842, %f572;
	mov.f32 	%f573, 0f3F333333;
	mov.f32 	%f574, 0f420C0000;
	st.local.v2.f32 	[%rd7], {%f574, %f573};
	mov.f32 	%f575, 0f3E4CCCCD;
	mov.f32 	%f576, 0f41500000;
	st.local.v2.f32 	[%rd7+8], {%f576, %f575};
	mov.f32 	%f577, 0f3DCCCCCD;
	mov.f32 	%f578, 0f40A00000;
	st.local.v2.f32 	[%rd7+16], {%f578, %f577};
	mov.f32 	%f1423, 0f00000000;
	@%p48 bra 	$L__BB0_72;
	cvt.rn.f32.s32 	%f580, %r235;
	abs.f32 	%f54, %f580;
	mul.f32 	%f581, %f54, 0f4B000000;
	neg.f32 	%f55, %f54;
	mov.b32 	%r347, %f581;
	and.b32  	%r348, %r347, 8388607;
	or.b32  	%r349, %r348, 1065353216;
	mov.b32 	%f582, %r349;
	neg.f32 	%f56, %f582;
	mov.f32 	%f1423, 0f00000000;
	mov.b32 	%r793, 0;
	add.s32 	%r354, %r2, 1;
$L__BB0_38:
	mul.f32 	%f58, %f54, 0f4B000000;
	mov.b32 	%r350, %f58;
	and.b32  	%r34, %r350, -8388608;
	and.b32  	%r351, %r350, 8388607;
	or.b32  	%r352, %r351, 1065353216;
	mov.b32 	%f583, %r352;
	rcp.approx.ftz.f32 	%f59, %f583;
	shl.b32 	%r353, %r793, 1;
	mul.wide.u32 	%rd43, %r353, 4;
	add.s64 	%rd44, %rd7, %rd43;
	ld.local.f32 	%f60, [%rd44];
	cvt.rn.f32.s32 	%f584, %r354;
	div.rn.f32 	%f61, %f584, %f60;
	abs.f32 	%f1416, %f61;
	setp.lt.f32 	%p51, %f1416, %f54;
	@%p51 bra 	$L__BB0_49;
	setp.gtu.f32 	%p52, %f1416, %f58;
	@%p52 bra 	$L__BB0_46;
	div.approx.f32 	%f585, %f1416, %f54;
	cvt.rzi.f32.f32 	%f1414, %f585;
	fma.rn.f32 	%f64, %f55, %f1414, %f1416;
	mov.b32 	%r35, %f64;
	mov.b32 	%r355, %f54;
	setp.lt.u32 	%p53, %r35, %r355;
	@%p53 bra 	$L__BB0_45;
	setp.lt.u32 	%p54, %r35, -2147483647;
	@%p54 bra 	$L__BB0_43;
	add.f32 	%f590, %f1414, 0fBF800000;
	setp.lt.f32 	%p57, %f64, %f55;
	add.f32 	%f591, %f590, 0fBF800000;
	selp.f32 	%f1414, %f591, %f590, %p57;
	bra.uni 	$L__BB0_45;
$L__BB0_43:
	add.f32 	%f1414, %f1414, 0f3F800000;
	add.f32 	%f586, %f54, %f54;
	setp.ltu.f32 	%p55, %f64, %f586;
	@%p55 bra 	$L__BB0_45;
	add.f32 	%f587, %f1414, 0f3F800000;
	fma.rn.f32 	%f588, %f54, 0fC0400000, %f64;
	setp.ge.f32 	%p56, %f588, 0f00000000;
	add.f32 	%f589, %f587, 0f3F800000;
	selp.f32 	%f1414, %f589, %f587, %p56;
$L__BB0_45:
	fma.rn.f32 	%f1416, %f55, %f1414, %f1416;
	bra.uni 	$L__BB0_49;
$L__BB0_46:
	mov.b32 	%r36, %f1416;
	and.b32  	%r356, %r36, 8388607;
	or.b32  	%r794, %r356, 1065353216;
	mov.b32 	%f1415, %r794;
	sub.s32 	%r357, %r36, %r34;
	and.b32  	%r358, %r357, -8388608;
	add.s32 	%r795, %r358, 192937984;
	setp.eq.s32 	%p58, %r795, 0;
	@%p58 bra 	$L__BB0_48;
$L__BB0_47:
	min.u32 	%r359, %r795, 192937984;
	add.s32 	%r360, %r794, %r359;
	mov.b32 	%f592, %r360;
	mul.f32 	%f593, %f59, %f592;
	fma.rn.f32 	%f594, %f56, %f593, %f592;
	fma.rn.f32 	%f595, %f594, %f59, %f593;
	fma.rn.f32 	%f596, %f56, %f595, %f592;
	fma.rz.f32 	%f597, %f596, %f59, %f595;
	cvt.rzi.f32.f32 	%f598, %f597;
	fma.rn.f32 	%f1415, %f56, %f598, %f592;
	sub.s32 	%r795, %r795, %r359;
	mov.b32 	%r794, %f1415;
	setp.ne.s32 	%p59, %r795, 0;
	setp.ne.s32 	%p60, %r794, 0;
	and.pred  	%p61, %p59, %p60;
	@%p61 bra 	$L__BB0_47;
$L__BB0_48:
	setp.leu.f32 	%p62, %f54, 0f00000000;
	setp.gt.u32 	%p63, %r36, 2139095039;
	mov.b32 	%f600, %r34;
	selp.f32 	%f601, 0f7FFFFFFF, %f600, %p63;
	selp.f32 	%f602, 0f7FFFFFFF, %f601, %p62;
	mul.f32 	%f603, %f1415, 0f34000000;
	mul.f32 	%f1416, %f602, %f603;
$L__BB0_49:
	abs.f32 	%f604, %f1416;
	setp.nan.f32 	%p64, %f604, %f604;
	copysign.f32 	%f605, %f61, %f1416;
	selp.f32 	%f75, %f1416, %f605, %p64;
	cvt.rn.f32.s32 	%f606, %r3;
	div.rn.f32 	%f76, %f606, %f60;
	abs.f32 	%f1419, %f76;
	setp.lt.f32 	%p65, %f1419, %f54;
	@%p65 bra 	$L__BB0_60;
	setp.gtu.f32 	%p66, %f1419, %f58;
	@%p66 bra 	$L__BB0_57;
	div.approx.f32 	%f607, %f1419, %f54;
	cvt.rzi.f32.f32 	%f1417, %f607;
	fma.rn.f32 	%f79, %f55, %f1417, %f1419;
	mov.b32 	%r43, %f79;
	mov.b32 	%r361, %f54;
	setp.lt.u32 	%p67, %r43, %r361;
	@%p67 bra 	$L__BB0_56;
	setp.lt.u32 	%p68, %r43, -2147483647;
	@%p68 bra 	$L__BB0_54;
	add.f32 	%f612, %f1417, 0fBF800000;
	setp.lt.f32 	%p71, %f79, %f55;
	add.f32 	%f613, %f612, 0fBF800000;
	selp.f32 	%f1417, %f613, %f612, %p71;
	bra.uni 	$L__BB0_56;
$L__BB0_54:
	add.f32 	%f1417, %f1417, 0f3F800000;
	add.f32 	%f608, %f54, %f54;
	setp.ltu.f32 	%p69, %f79, %f608;
	@%p69 bra 	$L__BB0_56;
	add.f32 	%f609, %f1417, 0f3F800000;
	fma.rn.f32 	%f610, %f54, 0fC0400000, %f79;
	setp.ge.f32 	%p70, %f610, 0f00000000;
	add.f32 	%f611, %f609, 0f3F800000;
	selp.f32 	%f1417, %f611, %f609, %p70;
$L__BB0_56:
	fma.rn.f32 	%f1419, %f55, %f1417, %f1419;
	bra.uni 	$L__BB0_60;
$L__BB0_57:
	mov.b32 	%r44, %f1419;
	and.b32  	%r362, %r44, 8388607;
	or.b32  	%r796, %r362, 1065353216;
	mov.b32 	%f1418, %r796;
	sub.s32 	%r363, %r44, %r34;
	and.b32  	%r364, %r363, -8388608;
	add.s32 	%r797, %r364, 192937984;
	setp.eq.s32 	%p72, %r797, 0;
	@%p72 bra 	$L__BB0_59;
$L__BB0_58:
	min.u32 	%r365, %r797, 192937984;
	add.s32 	%r366, %r796, %r365;
	mov.b32 	%f614, %r366;
	mul.f32 	%f615, %f59, %f614;
	fma.rn.f32 	%f616, %f56, %f615, %f614;
	fma.rn.f32 	%f617, %f616, %f59, %f615;
	fma.rn.f32 	%f618, %f56, %f617, %f614;
	fma.rz.f32 	%f619, %f618, %f59, %f617;
	cvt.rzi.f32.f32 	%f620, %f619;
	fma.rn.f32 	%f1418, %f56, %f620, %f614;
	sub.s32 	%r797, %r797, %r365;
	mov.b32 	%r796, %f1418;
	setp.ne.s32 	%p73, %r797, 0;
	setp.ne.s32 	%p74, %r796, 0;
	and.pred  	%p75, %p73, %p74;
	@%p75 bra 	$L__BB0_58;
$L__BB0_59:
	setp.leu.f32 	%p76, %f54, 0f00000000;
	setp.gt.u32 	%p77, %r44, 2139095039;
	mov.b32 	%f622, %r34;
	selp.f32 	%f623, 0f7FFFFFFF, %f622, %p77;
	selp.f32 	%f624, 0f7FFFFFFF, %f623, %p76;
	mul.f32 	%f625, %f1418, 0f34000000;
	mul.f32 	%f1419, %f624, %f625;
$L__BB0_60:
	ld.param.u32 	%r784, [_Z20k_octree_fill_blocksPiPfiiiii_param_6];
	abs.f32 	%f626, %f1419;
	setp.nan.f32 	%p78, %f626, %f626;
	copysign.f32 	%f627, %f76, %f1419;
	selp.f32 	%f90, %f1419, %f627, %p78;
	mov.u32 	%r367, %ctaid.z;
	mov.u32 	%r368, %ntid.z;
	mov.u32 	%r369, %tid.z;
	mad.lo.s32 	%r370, %r367, %r368, %r369;
	shl.b32 	%r371, %r370, 1;
	add.s32 	%r372, %r784, %r371;
	cvt.rn.f32.s32 	%f628, %r372;
	div.rn.f32 	%f91, %f628, %f60;
	abs.f32 	%f1422, %f91;
	setp.lt.f32 	%p79, %f1422, %f54;
	@%p79 bra 	$L__BB0_71;
	setp.gtu.f32 	%p80, %f1422, %f58;
	@%p80 bra 	$L__BB0_68;
	div.approx.f32 	%f629, %f1422, %f54;
	cvt.rzi.f32.f32 	%f1420, %f629;
	fma.rn.f32 	%f94, %f55, %f1420, %f1422;
	mov.b32 	%r51, %f94;
	mov.b32 	%r373, %f54;
	setp.lt.u32 	%p81, %r51, %r373;
	@%p81 bra 	$L__BB0_67;
	setp.lt.u32 	%p82, %r51, -2147483647;
	@%p82 bra 	$L__BB0_65;
	add.f32 	%f634, %f1420, 0fBF800000;
	setp.lt.f32 	%p85, %f94, %f55;
	add.f32 	%f635, %f634, 0fBF800000;
	selp.f32 	%f1420, %f635, %f634, %p85;
	bra.uni 	$L__BB0_67;
$L__BB0_65:
	add.f32 	%f1420, %f1420, 0f3F800000;
	add.f32 	%f630, %f54, %f54;
	setp.ltu.f32 	%p83, %f94, %f630;
	@%p83 bra 	$L__BB0_67;
	add.f32 	%f631, %f1420, 0f3F800000;
	fma.rn.f32 	%f632, %f54, 0fC0400000, %f94;
	setp.ge.f32 	%p84, %f632, 0f00000000;
	add.f32 	%f633, %f631, 0f3F800000;
	selp.f32 	%f1420, %f633, %f631, %p84;
$L__BB0_67:
	fma.rn.f32 	%f1422, %f55, %f1420, %f1422;
	bra.uni 	$L__BB0_71;
$L__BB0_68:
	mov.b32 	%r52, %f1422;
	and.b32  	%r374, %r52, 8388607;
	or.b32  	%r798, %r374, 1065353216;
	mov.b32 	%f1421, %r798;
	sub.s32 	%r375, %r52, %r34;
	and.b32  	%r376, %r375, -8388608;
	add.s32 	%r799, %r376, 192937984;
	setp.eq.s32 	%p86, %r799, 0;
	@%p86 bra 	$L__BB0_70;
$L__BB0_69:
	min.u32 	%r377, %r799, 192937984;
	add.s32 	%r378, %r798, %r377;
	mov.b32 	%f636, %r378;
	mul.f32 	%f637, %f59, %f636;
	fma.rn.f32 	%f638, %f56, %f637, %f636;
	fma.rn.f32 	%f639, %f638, %f59, %f637;
	fma.rn.f32 	%f640, %f56, %f639, %f636;
	fma.rz.f32 	%f641, %f640, %f59, %f639;
	cvt.rzi.f32.f32 	%f642, %f641;
	fma.rn.f32 	%f1421, %f56, %f642, %f636;
	sub.s32 	%r799, %r799, %r377;
	mov.b32 	%r798, %f1421;
	setp.ne.s32 	%p87, %r799, 0;
	setp.ne.s32 	%p88, %r798, 0;
	and.pred  	%p89, %p87, %p88;
	@%p89 bra 	$L__BB0_69;
$L__BB0_70:
	setp.leu.f32 	%p90, %f54, 0f00000000;
	setp.gt.u32 	%p91, %r52, 2139095039;
	mov.b32 	%f644, %r34;
	selp.f32 	%f645, 0f7FFFFFFF, %f644, %p91;
	selp.f32 	%f646, 0f7FFFFFFF, %f645, %p90;
	mul.f32 	%f647, %f1421, 0f34000000;
	mul.f32 	%f1422, %f646, %f647;
$L__BB0_71:
	ld.param.u64 	%rd192, [_Z20k_octree_fill_blocksPiPfiiiii_param_1];
	abs.f32 	%f648, %f1422;
	setp.nan.f32 	%p92, %f648, %f648;
	copysign.f32 	%f649, %f91, %f1422;
	selp.f32 	%f650, %f1422, %f649, %p92;
	cvt.rmi.f32.f32 	%f651, %f75;
	cvt.rzi.s32.f32 	%r379, %f651;
	cvt.rmi.f32.f32 	%f652, %f90;
	cvt.rzi.s32.f32 	%r380, %f652;
	cvt.rmi.f32.f32 	%f653, %f650;
	cvt.rzi.s32.f32 	%r381, %f653;
	cvt.rn.f32.s32 	%f654, %r379;
	sub.f32 	%f655, %f75, %f654;
	cvt.rn.f32.s32 	%f656, %r380;
	sub.f32 	%f657, %f90, %f656;
	cvt.rn.f32.s32 	%f658, %r381;
	sub.f32 	%f659, %f650, %f658;
	add.s32 	%r382, %r235, -1;
	setp.lt.s32 	%p93, %r379, %r382;
	add.s32 	%r383, %r379, 1;
	selp.b32 	%r384, %r383, 0, %p93;
	setp.lt.s32 	%p94, %r380, %r382;
	add.s32 	%r385, %r380, 1;
	selp.b32 	%r386, %r385, 0, %p94;
	setp.lt.s32 	%p95, %r381, %r382;
	add.s32 	%r387, %r381, 1;
	selp.b32 	%r388, %r387, 0, %p95;
	mul.lo.s32 	%r389, %r380, %r235;
	add.s32 	%r390, %r389, %r379;
	mul.lo.s32 	%r391, %r381, %r4;
	add.s32 	%r392, %r391, %r390;
	cvta.to.global.u64 	%rd45, %rd192;
	mul.wide.s32 	%rd46, %r392, 4;
	add.s64 	%rd47, %rd45, %rd46;
	ld.global.f32 	%f660, [%rd47];
	add.s32 	%r393, %r389, %r384;
	add.s32 	%r394, %r391, %r393;
	mul.wide.s32 	%rd48, %r394, 4;
	add.s64 	%rd49, %rd45, %rd48;
	ld.global.f32 	%f661, [%rd49];
	mul.lo.s32 	%r395, %r386, %r235;
	add.s32 	%r396, %r395, %r379;
	add.s32 	%r397, %r391, %r396;
	mul.wide.s32 	%rd50, %r397, 4;
	add.s64 	%rd51, %rd45, %rd50;
	ld.global.f32 	%f662, [%rd51];
	add.s32 	%r398, %r395, %r384;
	add.s32 	%r399, %r391, %r398;
	mul.wide.s32 	%rd52, %r399, 4;
	add.s64 	%rd53, %rd45, %rd52;
	ld.global.f32 	%f663, [%rd53];
	mul.lo.s32 	%r400, %r388, %r4;
	add.s32 	%r401, %r400, %r390;
	mul.wide.s32 	%rd54, %r401, 4;
	add.s64 	%rd55, %rd45, %rd54;
	ld.global.f32 	%f664, [%rd55];
	add.s32 	%r402, %r400, %r393;
	mul.wide.s32 	%rd56, %r402, 4;
	add.s64 	%rd57, %rd45, %rd56;
	ld.global.f32 	%f665, [%rd57];
	add.s32 	%r403, %r400, %r396;
	mul.wide.s32 	%rd58, %r403, 4;
	add.s64 	%rd59, %rd45, %rd58;
	ld.global.f32 	%f666, [%rd59];
	add.s32 	%r404, %r400, %r398;
	mul.wide.s32 	%rd60, %r404, 4;
	add.s64 	%rd61, %rd45, %rd60;
	ld.global.f32 	%f667, [%rd61];
	shl.b32 	%r405, %r793, 1;
	mul.wide.u32 	%rd62, %r405, 4;
	add.s64 	%rd63, %rd7, %rd62;
	ld.local.f32 	%f668, [%rd63+4];
	mov.f32 	%f669, 0f3F800000;
	sub.f32 	%f670, %f669, %f659;
	sub.f32 	%f671, %f669, %f657;
	mul.f32 	%f672, %f655, %f661;
	sub.f32 	%f673, %f669, %f655;
	fma.rn.f32 	%f674, %f673, %f660, %f672;
	mul.f32 	%f675, %f655, %f663;
	fma.rn.f32 	%f676, %f673, %f662, %f675;
	mul.f32 	%f677, %f657, %f676;
	fma.rn.f32 	%f678, %f671, %f674, %f677;
	mul.f32 	%f679, %f655, %f665;
	fma.rn.f32 	%f680, %f673, %f664, %f679;
	mul.f32 	%f681, %f655, %f667;
	fma.rn.f32 	%f682, %f673, %f666, %f681;
	mul.f32 	%f683, %f657, %f682;
	fma.rn.f32 	%f684, %f671, %f680, %f683;
	mul.f32 	%f685, %f659, %f684;
	fma.rn.f32 	%f686, %f670, %f678, %f685;
	fma.rn.f32 	%f1423, %f668, %f686, %f1423;
	add.s32 	%r793, %r793, 1;
	setp.ne.s32 	%p96, %r793, %r234;
	@%p96 bra 	$L__BB0_38;
$L__BB0_72:
	ld.param.u32 	%r785, [_Z20k_octree_fill_blocksPiPfiiiii_param_6];
	setp.lt.s32 	%p97, %r234, 1;
	mov.u32 	%r406, %ctaid.z;
	mov.u32 	%r407, %ntid.z;
	mov.u32 	%r408, %tid.z;
	mad.lo.s32 	%r409, %r406, %r407, %r408;
	shl.b32 	%r410, %r409, 1;
	add.s32 	%r60, %r785, %r410;
	cvt.rn.f32.s32 	%f688, %r60;
	fma.rn.f32 	%f689, %f688, 0fBC000000, 0f3F800000;
	add.f32 	%f690, %f689, %f1423;
	setp.ge.f32 	%p98, %f690, 0f3F018937;
	selp.f32 	%f691, 0f3F800000, %f690, %p98;
	setp.lt.f32 	%p99, %f691, 0f3EFCED91;
	add.f32 	%f692, %f691, %f691;
	mul.f32 	%f693, %f692, 0f42FF0000;
	selp.f32 	%f694, 0f00000000, %f693, %p99;
	cvt.rzi.s32.f32 	%r61, %f694;
	mov.f32 	%f695, 0f3F333333;
	mov.f32 	%f696, 0f420C0000;
	st.local.v2.f32 	[%rd6], {%f696, %f695};
	mov.f32 	%f697, 0f3E4CCCCD;
	mov.f32 	%f698, 0f41500000;
	st.local.v2.f32 	[%rd6+8], {%f698, %f697};
	mov.f32 	%f699, 0f3DCCCCCD;
	mov.f32 	%f700, 0f40A00000;
	st.local.v2.f32 	[%rd6+16], {%f700, %f699};
	mov.f32 	%f1434, 0f00000000;
	@%p97 bra 	$L__BB0_108;
	cvt.rn.f32.s32 	%f702, %r235;
	abs.f32 	%f107, %f702;
	mul.f32 	%f703, %f107, 0f4B000000;
	neg.f32 	%f108, %f107;
	mov.b32 	%r412, %f703;
	and.b32  	%r413, %r412, 8388607;
	or.b32  	%r414, %r413, 1065353216;
	mov.b32 	%f704, %r414;
	neg.f32 	%f109, %f704;
	mov.f32 	%f1434, 0f00000000;
	mov.b32 	%r800, 0;
$L__BB0_74:
	mul.f32 	%f111, %f107, 0f4B000000;
	mov.b32 	%r415, %f111;
	and.b32  	%r63, %r415, -8388608;
	and.b32  	%r416, %r415, 8388607;
	or.b32  	%r417, %r416, 1065353216;
	mov.b32 	%f705, %r417;
	rcp.approx.ftz.f32 	%f112, %f705;
	shl.b32 	%r418, %r800, 1;
	mul.wide.u32 	%rd64, %r418, 4;
	add.s64 	%rd65, %rd6, %rd64;
	ld.local.f32 	%f113, [%rd65];
	cvt.rn.f32.s32 	%f706, %r2;
	div.rn.f32 	%f114, %f706, %f113;
	abs.f32 	%f1427, %f114;
	setp.lt.f32 	%p100, %f1427, %f107;
	@%p100 bra 	$L__BB0_85;
	setp.gtu.f32 	%p101, %f1427, %f111;
	@%p101 bra 	$L__BB0_82;
	div.approx.f32 	%f707, %f1427, %f107;
	cvt.rzi.f32.f32 	%f1425, %f707;
	fma.rn.f32 	%f117, %f108, %f1425, %f1427;
	mov.b32 	%r64, %f117;
	mov.b32 	%r419, %f107;
	setp.lt.u32 	%p102, %r64, %r419;
	@%p102 bra 	$L__BB0_81;
	setp.lt.u32 	%p103, %r64, -2147483647;
	@%p103 bra 	$L__BB0_79;
	add.f32 	%f712, %f1425, 0fBF800000;
	setp.lt.f32 	%p106, %f117, %f108;
	add.f32 	%f713, %f712, 0fBF800000;
	selp.f32 	%f1425, %f713, %f712, %p106;
	bra.uni 	$L__BB0_81;
$L__BB0_79:
	add.f32 	%f1425, %f1425, 0f3F800000;
	add.f32 	%f708, %f107, %f107;
	setp.ltu.f32 	%p104, %f117, %f708;
	@%p104 bra 	$L__BB0_81;
	add.f32 	%f709, %f1425, 0f3F800000;
	fma.rn.f32 	%f710, %f107, 0fC0400000, %f117;
	setp.ge.f32 	%p105, %f710, 0f00000000;
	add.f32 	%f711, %f709, 0f3F800000;
	selp.f32 	%f1425, %f711, %f709, %p105;
$L__BB0_81:
	fma.rn.f32 	%f1427, %f108, %f1425, %f1427;
	bra.uni 	$L__BB0_85;
$L__BB0_82:
	mov.b32 	%r65, %f1427;
	and.b32  	%r420, %r65, 8388607;
	or.b32  	%r801, %r420, 1065353216;
	mov.b32 	%f1426, %r801;
	sub.s32 	%r421, %r65, %r63;
	and.b32  	%r422, %r421, -8388608;
	add.s32 	%r802, %r422, 192937984;
	setp.eq.s32 	%p107, %r802, 0;
	@%p107 bra 	$L__BB0_84;
$L__BB0_83:
	min.u32 	%r423, %r802, 192937984;
	add.s32 	%r424, %r801, %r423;
	mov.b32 	%f714, %r424;
	mul.f32 	%f715, %f112, %f714;
	fma.rn.f32 	%f716, %f109, %f715, %f714;
	fma.rn.f32 	%f717, %f716, %f112, %f715;
	fma.rn.f32 	%f718, %f109, %f717, %f714;
	fma.rz.f32 	%f719, %f718, %f112, %f717;
	cvt.rzi.f32.f32 	%f720, %f719;
	fma.rn.f32 	%f1426, %f109, %f720, %f714;
	sub.s32 	%r802, %r802, %r423;
	mov.b32 	%r801, %f1426;
	setp.ne.s32 	%p108, %r802, 0;
	setp.ne.s32 	%p109, %r801, 0;
	and.pred  	%p110, %p108, %p109;
	@%p110 bra 	$L__BB0_83;
$L__BB0_84:
	setp.leu.f32 	%p111, %f107, 0f00000000;
	setp.gt.u32 	%p112, %r65, 2139095039;
	mov.b32 	%f722, %r63;
	selp.f32 	%f723, 0f7FFFFFFF, %f722, %p112;
	selp.f32 	%f724, 0f7FFFFFFF, %f723, %p111;
	mul.f32 	%f725, %f1426, 0f34000000;
	mul.f32 	%f1427, %f724, %f725;
$L__BB0_85:
	abs.f32 	%f726, %f1427;
	setp.nan.f32 	%p113, %f726, %f726;
	copysign.f32 	%f727, %f114, %f1427;
	selp.f32 	%f128, %f1427, %f727, %p113;
	add.s32 	%r425, %r3, 1;
	cvt.rn.f32.s32 	%f728, %r425;
	div.rn.f32 	%f129, %f728, %f113;
	abs.f32 	%f1430, %f129;
	setp.lt.f32 	%p114, %f1430, %f107;
	@%p114 bra 	$L__BB0_96;
	setp.gtu.f32 	%p115, %f1430, %f111;
	@%p115 bra 	$L__BB0_93;
	div.approx.f32 	%f729, %f1430, %f107;
	cvt.rzi.f32.f32 	%f1428, %f729;
	fma.rn.f32 	%f132, %f108, %f1428, %f1430;
	mov.b32 	%r72, %f132;
	mov.b32 	%r426, %f107;
	setp.lt.u32 	%p116, %r72, %r426;
	@%p116 bra 	$L__BB0_92;
	setp.lt.u32 	%p117, %r72, -2147483647;
	@%p117 bra 	$L__BB0_90;
	add.f32 	%f734, %f1428, 0fBF800000;
	setp.lt.f32 	%p120, %f132, %f108;
	add.f32 	%f735, %f734, 0fBF800000;
	selp.f32 	%f1428, %f735, %f734, %p120;
	bra.uni 	$L__BB0_92;
$L__BB0_90:
	add.f32 	%f1428, %f1428, 0f3F800000;
	add.f32 	%f730, %f107, %f107;
	setp.ltu.f32 	%p118, %f132, %f730;
	@%p118 bra 	$L__BB0_92;
	add.f32 	%f731, %f1428, 0f3F800000;
	fma.rn.f32 	%f732, %f107, 0fC0400000, %f132;
	setp.ge.f32 	%p119, %f732, 0f00000000;
	add.f32 	%f733, %f731, 0f3F800000;
	selp.f32 	%f1428, %f733, %f731, %p119;
$L__BB0_92:
	fma.rn.f32 	%f1430, %f108, %f1428, %f1430;
	bra.uni 	$L__BB0_96;
$L__BB0_93:
	mov.b32 	%r73, %f1430;
	and.b32  	%r427, %r73, 8388607;
	or.b32  	%r803, %r427, 1065353216;
	mov.b32 	%f1429, %r803;
	sub.s32 	%r428, %r73, %r63;
	and.b32  	%r429, %r428, -8388608;
	add.s32 	%r804, %r429, 192937984;
	setp.eq.s32 	%p121, %r804, 0;
	@%p121 bra 	$L__BB0_95;
$L__BB0_94:
	min.u32 	%r430, %r804, 192937984;
	add.s32 	%r431, %r803, %r430;
	mov.b32 	%f736, %r431;
	mul.f32 	%f737, %f112, %f736;
	fma.rn.f32 	%f738, %f109, %f737, %f736;
	fma.rn.f32 	%f739, %f738, %f112, %f737;
	fma.rn.f32 	%f740, %f109, %f739, %f736;
	fma.rz.f32 	%f741, %f740, %f112, %f739;
	cvt.rzi.f32.f32 	%f742, %f741;
	fma.rn.f32 	%f1429, %f109, %f742, %f736;
	sub.s32 	%r804, %r804, %r430;
	mov.b32 	%r803, %f1429;
	setp.ne.s32 	%p122, %r804, 0;
	setp.ne.s32 	%p123, %r803, 0;
	and.pred  	%p124, %p122, %p123;
	@%p124 bra 	$L__BB0_94;
$L__BB0_95:
	setp.leu.f32 	%p125, %f107, 0f00000000;
	setp.gt.u32 	%p126, %r73, 2139095039;
	mov.b32 	%f744, %r63;
	selp.f32 	%f745, 0f7FFFFFFF, %f744, %p126;
	selp.f32 	%f746, 0f7FFFFFFF, %f745, %p125;
	mul.f32 	%f747, %f1429, 0f34000000;
	mul.f32 	%f1430, %f746, %f747;
$L__BB0_96:
	abs.f32 	%f748, %f1430;
	setp.nan.f32 	%p127, %f748, %f748;
	copysign.f32 	%f749, %f129, %f1430;
	selp.f32 	%f143, %f1430, %f749, %p127;
	cvt.rn.f32.s32 	%f750, %r60;
	div.rn.f32 	%f144, %f750, %f113;
	abs.f32 	%f1433, %f144;
	setp.lt.f32 	%p128, %f1433, %f107;
	@%p128 bra 	$L__BB0_107;
	setp.gtu.f32 	%p129, %f1433, %f111;
	@%p129 bra 	$L__BB0_104;
	div.approx.f32 	%f751, %f1433, %f107;
	cvt.rzi.f32.f32 	%f1431, %f751;
	fma.rn.f32 	%f147, %f108, %f1431, %f1433;
	mov.b32 	%r80, %f147;
	mov.b32 	%r432, %f107;
	setp.lt.u32 	%p130, %r80, %r432;
	@%p130 bra 	$L__BB0_103;
	setp.lt.u32 	%p131, %r80, -2147483647;
	@%p131 bra 	$L__BB0_101;
	add.f32 	%f756, %f1431, 0fBF800000;
	setp.lt.f32 	%p134, %f147, %f108;
	add.f32 	%f757, %f756, 0fBF800000;
	selp.f32 	%f1431, %f757, %f756, %p134;
	bra.uni 	$L__BB0_103;
$L__BB0_101:
	add.f32 	%f1431, %f1431, 0f3F800000;
	add.f32 	%f752, %f107, %f107;
	setp.ltu.f32 	%p132, %f147, %f752;
	@%p132 bra 	$L__BB0_103;
	add.f32 	%f753, %f1431, 0f3F800000;
	fma.rn.f32 	%f754, %f107, 0fC0400000, %f147;
	setp.ge.f32 	%p133, %f754, 0f00000000;
	add.f32 	%f755, %f753, 0f3F800000;
	selp.f32 	%f1431, %f755, %f753, %p133;
$L__BB0_103:
	fma.rn.f32 	%f1433, %f108, %f1431, %f1433;
	bra.uni 	$L__BB0_107;
$L__BB0_104:
	mov.b32 	%r81, %f1433;
	and.b32  	%r433, %r81, 8388607;
	or.b32  	%r805, %r433, 1065353216;
	mov.b32 	%f1432, %r805;
	sub.s32 	%r434, %r81, %r63;
	and.b32  	%r435, %r434, -8388608;
	add.s32 	%r806, %r435, 192937984;
	setp.eq.s32 	%p135, %r806, 0;
	@%p135 bra 	$L__BB0_106;
$L__BB0_105:
	min.u32 	%r436, %r806, 192937984;
	add.s32 	%r437, %r805, %r436;
	mov.b32 	%f758, %r437;
	mul.f32 	%f759, %f112, %f758;
	fma.rn.f32 	%f760, %f109, %f759, %f758;
	fma.rn.f32 	%f761, %f760, %f112, %f759;
	fma.rn.f32 	%f762, %f109, %f761, %f758;
	fma.rz.f32 	%f763, %f762, %f112, %f761;
	cvt.rzi.f32.f32 	%f764, %f763;
	fma.rn.f32 	%f1432, %f109, %f764, %f758;
	sub.s32 	%r806, %r806, %r436;
	mov.b32 	%r805, %f1432;
	setp.ne.s32 	%p136, %r806, 0;
	setp.ne.s32 	%p137, %r805, 0;
	and.pred  	%p138, %p136, %p137;
	@%p138 bra 	$L__BB0_105;
$L__BB0_106:
	setp.leu.f32 	%p139, %f107, 0f00000000;
	setp.gt.u32 	%p140, %r81, 2139095039;
	mov.b32 	%f766, %r63;
	selp.f32 	%f767, 0f7FFFFFFF, %f766, %p140;
	selp.f32 	%f768, 0f7FFFFFFF, %f767, %p139;
	mul.f32 	%f769, %f1432, 0f34000000;
	mul.f32 	%f1433, %f768, %f769;
$L__BB0_107:
	ld.param.u64 	%rd193, [_Z20k_octree_fill_blocksPiPfiiiii_param_1];
	abs.f32 	%f770, %f1433;
	setp.nan.f32 	%p141, %f770, %f770;
	copysign.f32 	%f771, %f144, %f1433;
	selp.f32 	%f772, %f1433, %f771, %p141;
	cvt.rmi.f32.f32 	%f773, %f128;
	cvt.rzi.s32.f32 	%r438, %f773;
	cvt.rmi.f32.f32 	%f774, %f143;
	cvt.rzi.s32.f32 	%r439, %f774;
	cvt.rmi.f32.f32 	%f775, %f772;
	cvt.rzi.s32.f32 	%r440, %f775;
	cvt.rn.f32.s32 	%f776, %r438;
	sub.f32 	%f777, %f128, %f776;
	cvt.rn.f32.s32 	%f778, %r439;
	sub.f32 	%f779, %f143, %f778;
	cvt.rn.f32.s32 	%f780, %r440;
	sub.f32 	%f781, %f772, %f780;
	add.s32 	%r441, %r235, -1;
	setp.lt.s32 	%p142, %r438, %r441;
	add.s32 	%r442, %r438, 1;
	selp.b32 	%r443, %r442, 0, %p142;
	setp.lt.s32 	%p143, %r439, %r441;
	add.s32 	%r444, %r439, 1;
	selp.b32 	%r445, %r444, 0, %p143;
	setp.lt.s32 	%p144, %r440, %r441;
	add.s32 	%r446, %r440, 1;
	selp.b32 	%r447, %r446, 0, %p144;
	mul.lo.s32 	%r448, %r439, %r235;
	add.s32 	%r449, %r448, %r438;
	mul.lo.s32 	%r450, %r440, %r4;
	add.s32 	%r451, %r450, %r449;
	cvta.to.global.u64 	%rd66, %rd193;
	mul.wide.s32 	%rd67, %r451, 4;
	add.s64 	%rd68, %rd66, %rd67;
	ld.global.f32 	%f782, [%rd68];
	add.s32 	%r452, %r448, %r443;
	add.s32 	%r453, %r450, %r452;
	mul.wide.s32 	%rd69, %r453, 4;
	add.s64 	%rd70, %rd66, %rd69;
	ld.global.f32 	%f783, [%rd70];
	mul.lo.s32 	%r454, %r445, %r235;
	add.s32 	%r455, %r454, %r438;
	add.s32 	%r456, %r450, %r455;
	mul.wide.s32 	%rd71, %r456, 4;
	add.s64 	%rd72, %rd66, %rd71;
	ld.global.f32 	%f784, [%rd72];
	add.s32 	%r457, %r454, %r443;
	add.s32 	%r458, %r450, %r457;
	mul.wide.s32 	%rd73, %r458, 4;
	add.s64 	%rd74, %rd66, %rd73;
	ld.global.f32 	%f785, [%rd74];
	mul.lo.s32 	%r459, %r447, %r4;
	add.s32 	%r460, %r459, %r449;
	mul.wide.s32 	%rd75, %r460, 4;
	add.s64 	%rd76, %rd66, %rd75;
	ld.global.f32 	%f786, [%rd76];
	add.s32 	%r461, %r459, %r452;
	mul.wide.s32 	%rd77, %r461, 4;
	add.s64 	%rd78, %rd66, %rd77;
	ld.global.f32 	%f787, [%rd78];
	add.s32 	%r462, %r459, %r455;
	mul.wide.s32 	%rd79, %r462, 4;
	add.s64 	%rd80, %rd66, %rd79;
	ld.global.f32 	%f788, [%rd80];
	add.s32 	%r463, %r459, %r457;
	mul.wide.s32 	%rd81, %r463, 4;
	add.s64 	%rd82, %rd66, %rd81;
	ld.global.f32 	%f789, [%rd82];
	shl.b32 	%r464, %r800, 1;
	mul.wide.u32 	%rd83, %r464, 4;
	add.s64 	%rd84, %rd6, %rd83;
	ld.local.f32 	%f790, [%rd84+4];
	mov.f32 	%f791, 0f3F800000;
	sub.f32 	%f792, %f791, %f781;
	sub.f32 	%f793, %f791, %f779;
	mul.f32 	%f794, %f777, %f783;
	sub.f32 	%f795, %f791, %f777;
	fma.rn.f32 	%f796, %f795, %f782, %f794;
	mul.f32 	%f797, %f777, %f785;
	fma.rn.f32 	%f798, %f795, %f784, %f797;
	mul.f32 	%f799, %f779, %f798;
	fma.rn.f32 	%f800, %f793, %f796, %f799;
	mul.f32 	%f801, %f777, %f787;
	fma.rn.f32 	%f802, %f795, %f786, %f801;
	mul.f32 	%f803, %f777, %f789;
	fma.rn.f32 	%f804, %f795, %f788, %f803;
	mul.f32 	%f805, %f779, %f804;
	fma.rn.f32 	%f806, %f793, %f802, %f805;
	mul.f32 	%f807, %f781, %f806;
	fma.rn.f32 	%f808, %f792, %f800, %f807;
	fma.rn.f32 	%f1434, %f790, %f808, %f1434;
	add.s32 	%r800, %r800, 1;
	setp.ne.s32 	%p145, %r800, %r234;
	@%p145 bra 	$L__BB0_74;
$L__BB0_108:
	setp.lt.s32 	%p146, %r234, 1;
	cvt.rn.f32.s32 	%f810, %r60;
	fma.rn.f32 	%f811, %f810, 0fBC000000, 0f3F800000;
	add.f32 	%f812, %f811, %f1434;
	setp.ge.f32 	%p147, %f812, 0f3F018937;
	selp.f32 	%f813, 0f3F800000, %f812, %p147;
	setp.lt.f32 	%p148, %f813, 0f3EFCED91;
	add.f32 	%f814, %f813, %f813;
	mul.f32 	%f815, %f814, 0f42FF0000;
	selp.f32 	%f816, 0f00000000, %f815, %p148;
	cvt.rzi.s32.f32 	%r89, %f816;
	mov.f32 	%f817, 0f3F333333;
	mov.f32 	%f818, 0f420C0000;
	st.local.v2.f32 	[%rd5], {%f818, %f817};
	mov.f32 	%f819, 0f3E4CCCCD;
	mov.f32 	%f820, 0f41500000;
	st.local.v2.f32 	[%rd5+8], {%f820, %f819};
	mov.f32 	%f821, 0f3DCCCCCD;
	mov.f32 	%f822, 0f40A00000;
	st.local.v2.f32 	[%rd5+16], {%f822, %f821};
	mov.f32 	%f1445, 0f00000000;
	@%p146 bra 	$L__BB0_144;
	cvt.rn.f32.s32 	%f824, %r235;
	abs.f32 	%f160, %f824;
	mul.f32 	%f825, %f160, 0f4B000000;
	neg.f32 	%f161, %f160;
	mov.b32 	%r466, %f825;
	and.b32  	%r467, %r466, 8388607;
	or.b32  	%r468, %r467, 1065353216;
	mov.b32 	%f826, %r468;
	neg.f32 	%f162, %f826;
	mov.f32 	%f1445, 0f00000000;
	mov.b32 	%r807, 0;
	add.s32 	%r473, %r2, 1;
$L__BB0_110:
	mul.f32 	%f164, %f160, 0f4B000000;
	mov.b32 	%r469, %f164;
	and.b32  	%r91, %r469, -8388608;
	and.b32  	%r470, %r469, 8388607;
	or.b32  	%r471, %r470, 1065353216;
	mov.b32 	%f827, %r471;
	rcp.approx.ftz.f32 	%f165, %f827;
	shl.b32 	%r472, %r807, 1;
	mul.wide.u32 	%rd85, %r472, 4;
	add.s64 	%rd86, %rd5, %rd85;
	ld.local.f32 	%f166, [%rd86];
	cvt.rn.f32.s32 	%f828, %r473;
	div.rn.f32 	%f167, %f828, %f166;
	abs.f32 	%f1438, %f167;
	setp.lt.f32 	%p149, %f1438, %f160;
	@%p149 bra 	$L__BB0_121;
	setp.gtu.f32 	%p150, %f1438, %f164;
	@%p150 bra 	$L__BB0_118;
	div.approx.f32 	%f829, %f1438, %f160;
	cvt.rzi.f32.f32 	%f1436, %f829;
	fma.rn.f32 	%f170, %f161, %f1436, %f1438;
	mov.b32 	%r92, %f170;
	mov.b32 	%r474, %f160;
	setp.lt.u32 	%p151, %r92, %r474;
	@%p151 bra 	$L__BB0_117;
	setp.lt.u32 	%p152, %r92, -2147483647;
	@%p152 bra 	$L__BB0_115;
	add.f32 	%f834, %f1436, 0fBF800000;
	setp.lt.f32 	%p155, %f170, %f161;
	add.f32 	%f835, %f834, 0fBF800000;
	selp.f32 	%f1436, %f835, %f834, %p155;
	bra.uni 	$L__BB0_117;
$L__BB0_115:
	add.f32 	%f1436, %f1436, 0f3F800000;
	add.f32 	%f830, %f160, %f160;
	setp.ltu.f32 	%p153, %f170, %f830;
	@%p153 bra 	$L__BB0_117;
	add.f32 	%f831, %f1436, 0f3F800000;
	fma.rn.f32 	%f832, %f160, 0fC0400000, %f170;
	setp.ge.f32 	%p154, %f832, 0f00000000;
	add.f32 	%f833, %f831, 0f3F800000;
	selp.f32 	%f1436, %f833, %f831, %p154;
$L__BB0_117:
	fma.rn.f32 	%f1438, %f161, %f1436, %f1438;
	bra.uni 	$L__BB0_121;
$L__BB0_118:
	mov.b32 	%r93, %f1438;
	and.b32  	%r475, %r93, 8388607;
	or.b32  	%r808, %r475, 1065353216;
	mov.b32 	%f1437, %r808;
	sub.s32 	%r476, %r93, %r91;
	and.b32  	%r477, %r476, -8388608;
	add.s32 	%r809, %r477, 192937984;
	setp.eq.s32 	%p156, %r809, 0;
	@%p156 bra 	$L__BB0_120;
$L__BB0_119:
	min.u32 	%r478, %r809, 192937984;
	add.s32 	%r479, %r808, %r478;
	mov.b32 	%f836, %r479;
	mul.f32 	%f837, %f165, %f836;
	fma.rn.f32 	%f838, %f162, %f837, %f836;
	fma.rn.f32 	%f839, %f838, %f165, %f837;
	fma.rn.f32 	%f840, %f162, %f839, %f836;
	fma.rz.f32 	%f841, %f840, %f165, %f839;
	cvt.rzi.f32.f32 	%f842, %f841;
	fma.rn.f32 	%f1437, %f162, %f842, %f836;
	sub.s32 	%r809, %r809, %r478;
	mov.b32 	%r808, %f1437;
	setp.ne.s32 	%p157, %r809, 0;
	setp.ne.s32 	%p158, %r808, 0;
	and.pred  	%p159, %p157, %p158;
	@%p159 bra 	$L__BB0_119;
$L__BB0_120:
	setp.leu.f32 	%p160, %f160, 0f00000000;
	setp.gt.u32 	%p161, %r93, 2139095039;
	mov.b32 	%f844, %r91;
	selp.f32 	%f845, 0f7FFFFFFF, %f844, %p161;
	selp.f32 	%f846, 0f7FFFFFFF, %f845, %p160;
	mul.f32 	%f847, %f1437, 0f34000000;
	mul.f32 	%f1438, %f846, %f847;
$L__BB0_121:
	abs.f32 	%f848, %f1438;
	setp.nan.f32 	%p162, %f848, %f848;
	copysign.f32 	%f849, %f167, %f1438;
	selp.f32 	%f181, %f1438, %f849, %p162;
	add.s32 	%r480, %r3, 1;
	cvt.rn.f32.s32 	%f850, %r480;
	div.rn.f32 	%f182, %f850, %f166;
	abs.f32 	%f1441, %f182;
	setp.lt.f32 	%p163, %f1441, %f160;
	@%p163 bra 	$L__BB0_132;
	setp.gtu.f32 	%p164, %f1441, %f164;
	@%p164 bra 	$L__BB0_129;
	div.approx.f32 	%f851, %f1441, %f160;
	cvt.rzi.f32.f32 	%f1439, %f851;
	fma.rn.f32 	%f185, %f161, %f1439, %f1441;
	mov.b32 	%r100, %f185;
	mov.b32 	%r481, %f160;
	setp.lt.u32 	%p165, %r100, %r481;
	@%p165 bra 	$L__BB0_128;
	setp.lt.u32 	%p166, %r100, -2147483647;
	@%p166 bra 	$L__BB0_126;
	add.f32 	%f856, %f1439, 0fBF800000;
	setp.lt.f32 	%p169, %f185, %f161;
	add.f32 	%f857, %f856, 0fBF800000;
	selp.f32 	%f1439, %f857, %f856, %p169;
	bra.uni 	$L__BB0_128;
$L__BB0_126:
	add.f32 	%f1439, %f1439, 0f3F800000;
	add.f32 	%f852, %f160, %f160;
	setp.ltu.f32 	%p167, %f185, %f852;
	@%p167 bra 	$L__BB0_128;
	add.f32 	%f853, %f1439, 0f3F800000;
	fma.rn.f32 	%f854, %f160, 0fC0400000, %f185;
	setp.ge.f32 	%p168, %f854, 0f00000000;
	add.f32 	%f855, %f853, 0f3F800000;
	selp.f32 	%f1439, %f855, %f853, %p168;
$L__BB0_128:
	fma.rn.f32 	%f1441, %f161, %f1439, %f1441;
	bra.uni 	$L__BB0_132;
$L__BB0_129:
	mov.b32 	%r101, %f1441;
	and.b32  	%r482, %r101, 8388607;
	or.b32  	%r810, %r482, 1065353216;
	mov.b32 	%f1440, %r810;
	sub.s32 	%r483, %r101, %r91;
	and.b32  	%r484, %r483, -8388608;
	add.s32 	%r811, %r484, 192937984;
	setp.eq.s32 	%p170, %r811, 0;
	@%p170 bra 	$L__BB0_131;
$L__BB0_130:
	min.u32 	%r485, %r811, 192937984;
	add.s32 	%r486, %r810, %r485;
	mov.b32 	%f858, %r486;
	mul.f32 	%f859, %f165, %f858;
	fma.rn.f32 	%f860, %f162, %f859, %f858;
	fma.rn.f32 	%f861, %f860, %f165, %f859;
	fma.rn.f32 	%f862, %f162, %f861, %f858;
	fma.rz.f32 	%f863, %f862, %f165, %f861;
	cvt.rzi.f32.f32 	%f864, %f863;
	fma.rn.f32 	%f1440, %f162, %f864, %f858;
	sub.s32 	%r811, %r811, %r485;
	mov.b32 	%r810, %f1440;
	setp.ne.s32 	%p171, %r811, 0;
	setp.ne.s32 	%p172, %r810, 0;
	and.pred  	%p173, %p171, %p172;
	@%p173 bra 	$L__BB0_130;
$L__BB0_131:
	setp.leu.f32 	%p174, %f160, 0f00000000;
	setp.gt.u32 	%p175, %r101, 2139095039;
	mov.b32 	%f866, %r91;
	selp.f32 	%f867, 0f7FFFFFFF, %f866, %p175;
	selp.f32 	%f868, 0f7FFFFFFF, %f867, %p174;
	mul.f32 	%f869, %f1440, 0f34000000;
	mul.f32 	%f1441, %f868, %f869;
$L__BB0_132:
	abs.f32 	%f870, %f1441;
	setp.nan.f32 	%p176, %f870, %f870;
	copysign.f32 	%f871, %f182, %f1441;
	selp.f32 	%f196, %f1441, %f871, %p176;
	cvt.rn.f32.s32 	%f872, %r60;
	div.rn.f32 	%f197, %f872, %f166;
	abs.f32 	%f1444, %f197;
	setp.lt.f32 	%p177, %f1444, %f160;
	@%p177 bra 	$L__BB0_143;
	setp.gtu.f32 	%p178, %f1444, %f164;
	@%p178 bra 	$L__BB0_140;
	div.approx.f32 	%f873, %f1444, %f160;
	cvt.rzi.f32.f32 	%f1442, %f873;
	fma.rn.f32 	%f200, %f161, %f1442, %f1444;
	mov.b32 	%r108, %f200;
	mov.b32 	%r487, %f160;
	setp.lt.u32 	%p179, %r108, %r487;
	@%p179 bra 	$L__BB0_139;
	setp.lt.u32 	%p180, %r108, -2147483647;
	@%p180 bra 	$L__BB0_137;
	add.f32 	%f878, %f1442, 0fBF800000;
	setp.lt.f32 	%p183, %f200, %f161;
	add.f32 	%f879, %f878, 0fBF800000;
	selp.f32 	%f1442, %f879, %f878, %p183;
	bra.uni 	$L__BB0_139;
$L__BB0_137:
	add.f32 	%f1442, %f1442, 0f3F800000;
	add.f32 	%f874, %f160, %f160;
	setp.ltu.f32 	%p181, %f200, %f874;
	@%p181 bra 	$L__BB0_139;
	add.f32 	%f875, %f1442, 0f3F800000;
	fma.rn.f32 	%f876, %f160, 0fC0400000, %f200;
	setp.ge.f32 	%p182, %f876, 0f00000000;
	add.f32 	%f877, %f875, 0f3F800000;
	selp.f32 	%f1442, %f877, %f875, %p182;
$L__BB0_139:
	fma.rn.f32 	%f1444, %f161, %f1442, %f1444;
	bra.uni 	$L__BB0_143;
$L__BB0_140:
	mov.b32 	%r109, %f1444;
	and.b32  	%r488, %r109, 8388607;
	or.b32  	%r812, %r488, 1065353216;
	mov.b32 	%f1443, %r812;
	sub.s32 	%r489, %r109, %r91;
	and.b32  	%r490, %r489, -8388608;
	add.s32 	%r813, %r490, 192937984;
	setp.eq.s32 	%p184, %r813, 0;
	@%p184 bra 	$L__BB0_142;
$L__BB0_141:
	min.u32 	%r491, %r813, 192937984;
	add.s32 	%r492, %r812, %r491;
	mov.b32 	%f880, %r492;
	mul.f32 	%f881, %f165, %f880;
	fma.rn.f32 	%f882, %f162, %f881, %f880;
	fma.rn.f32 	%f883, %f882, %f165, %f881;
	fma.rn.f32 	%f884, %f162, %f883, %f880;
	fma.rz.f32 	%f885, %f884, %f165, %f883;
	cvt.rzi.f32.f32 	%f886, %f885;
	fma.rn.f32 	%f1443, %f162, %f886, %f880;
	sub.s32 	%r813, %r813, %r491;
	mov.b32 	%r812, %f1443;
	setp.ne.s32 	%p185, %r813, 0;
	setp.ne.s32 	%p186, %r812, 0;
	and.pred  	%p187, %p185, %p186;
	@%p187 bra 	$L__BB0_141;
$L__BB0_142:
	setp.leu.f32 	%p188, %f160, 0f00000000;
	setp.gt.u32 	%p189, %r109, 2139095039;
	mov.b32 	%f888, %r91;
	selp.f32 	%f889, 0f7FFFFFFF, %f888, %p189;
	selp.f32 	%f890, 0f7FFFFFFF, %f889, %p188;
	mul.f32 	%f891, %f1443, 0f34000000;
	mul.f32 	%f1444, %f890, %f891;
$L__BB0_143:
	ld.param.u64 	%rd194, [_Z20k_octree_fill_blocksPiPfiiiii_param_1];
	abs.f32 	%f892, %f1444;
	setp.nan.f32 	%p190, %f892, %f892;
	copysign.f32 	%f893, %f197, %f1444;
	selp.f32 	%f894, %f1444, %f893, %p190;
	cvt.rmi.f32.f32 	%f895, %f181;
	cvt.rzi.s32.f32 	%r493, %f895;
	cvt.rmi.f32.f32 	%f896, %f196;
	cvt.rzi.s32.f32 	%r494, %f896;
	cvt.rmi.f32.f32 	%f897, %f894;
	cvt.rzi.s32.f32 	%r495, %f897;
	cvt.rn.f32.s32 	%f898, %r493;
	sub.f32 	%f899, %f181, %f898;
	cvt.rn.f32.s32 	%f900, %r494;
	sub.f32 	%f901, %f196, %f900;
	cvt.rn.f32.s32 	%f902, %r495;
	sub.f32 	%f903, %f894, %f902;
	add.s32 	%r496, %r235, -1;
	setp.lt.s32 	%p191, %r493, %r496;
	add.s32 	%r497, %r493, 1;
	selp.b32 	%r498, %r497, 0, %p191;
	setp.lt.s32 	%p192, %r494, %r496;
	add.s32 	%r499, %r494, 1;
	selp.b32 	%r500, %r499, 0, %p192;
	setp.lt.s32 	%p193, %r495, %r496;
	add.s32 	%r501, %r495, 1;
	selp.b32 	%r502, %r501, 0, %p193;
	mul.lo.s32 	%r503, %r494, %r235;
	add.s32 	%r504, %r503, %r493;
	mul.lo.s32 	%r505, %r495, %r4;
	add.s32 	%r506, %r505, %r504;
	cvta.to.global.u64 	%rd87, %rd194;
	mul.wide.s32 	%rd88, %r506, 4;
	add.s64 	%rd89, %rd87, %rd88;
	ld.global.f32 	%f904, [%rd89];
	add.s32 	%r507, %r503, %r498;
	add.s32 	%r508, %r505, %r507;
	mul.wide.s32 	%rd90, %r508, 4;
	add.s64 	%rd91, %rd87, %rd90;
	ld.global.f32 	%f905, [%rd91];
	mul.lo.s32 	%r509, %r500, %r235;
	add.s32 	%r510, %r509, %r493;
	add.s32 	%r511, %r505, %r510;
	mul.wide.s32 	%rd92, %r511, 4;
	add.s64 	%rd93, %rd87, %rd92;
	ld.global.f32 	%f906, [%rd93];
	add.s32 	%r512, %r509, %r498;
	add.s32 	%r513, %r505, %r512;
	mul.wide.s32 	%rd94, %r513, 4;
	add.s64 	%rd95, %rd87, %rd94;
	ld.global.f32 	%f907, [%rd95];
	mul.lo.s32 	%r514, %r502, %r4;
	add.s32 	%r515, %r514, %r504;
	mul.wide.s32 	%rd96, %r515, 4;
	add.s64 	%rd97, %rd87, %rd96;
	ld.global.f32 	%f908, [%rd97];
	add.s32 	%r516, %r514, %r507;
	mul.wide.s32 	%rd98, %r516, 4;
	add.s64 	%rd99, %rd87, %rd98;
	ld.global.f32 	%f909, [%rd99];
	add.s32 	%r517, %r514, %r510;
	mul.wide.s32 	%rd100, %r517, 4;
	add.s64 	%rd101, %rd87, %rd100;
	ld.global.f32 	%f910, [%rd101];
	add.s32 	%r518, %r514, %r512;
	mul.wide.s32 	%rd102, %r518, 4;
	add.s64 	%rd103, %rd87, %rd102;
	ld.global.f32 	%f911, [%rd103];
	shl.b32 	%r519, %r807, 1;
	mul.wide.u32 	%rd104, %r519, 4;
	add.s64 	%rd105, %rd5, %rd104;
	ld.local.f32 	%f912, [%rd105+4];
	mov.f32 	%f913, 0f3F800000;
	sub.f32 	%f914, %f913, %f903;
	sub.f32 	%f915, %f913, %f901;
	mul.f32 	%f916, %f899, %f905;
	sub.f32 	%f917, %f913, %f899;
	fma.rn.f32 	%f918, %f917, %f904, %f916;
	mul.f32 	%f919, %f899, %f907;
	fma.rn.f32 	%f920, %f917, %f906, %f919;
	mul.f32 	%f921, %f901, %f920;
	fma.rn.f32 	%f922, %f915, %f918, %f921;
	mul.f32 	%f923, %f899, %f909;
	fma.rn.f32 	%f924, %f917, %f908, %f923;
	mul.f32 	%f925, %f899, %f911;
	fma.rn.f32 	%f926, %f917, %f910, %f925;
	mul.f32 	%f927, %f901, %f926;
	fma.rn.f32 	%f928, %f915, %f924, %f927;
	mul.f32 	%f929, %f903, %f928;
	fma.rn.f32 	%f930, %f914, %f922, %f929;
	fma.rn.f32 	%f1445, %f912, %f930, %f1445;
	add.s32 	%r807, %r807, 1;
	setp.ne.s32 	%p194, %r807, %r234;
	@%p194 bra 	$L__BB0_110;
$L__BB0_144:
	setp.lt.s32 	%p195, %r234, 1;
	cvt.rn.f32.s32 	%f932, %r60;
	fma.rn.f32 	%f933, %f932, 0fBC000000, 0f3F800000;
	add.f32 	%f934, %f933, %f1445;
	setp.ge.f32 	%p196, %f934, 0f3F018937;
	selp.f32 	%f935, 0f3F800000, %f934, %p196;
	setp.lt.f32 	%p197, %f935, 0f3EFCED91;
	add.f32 	%f936, %f935, %f935;
	mul.f32 	%f937, %f936, 0f42FF0000;
	selp.f32 	%f938, 0f00000000, %f937, %p197;
	cvt.rzi.s32.f32 	%r117, %f938;
	add.s32 	%r118, %r60, 1;
	mov.f32 	%f939, 0f3F333333;
	mov.f32 	%f940, 0f420C0000;
	st.local.v2.f32 	[%rd4], {%f940, %f939};
	mov.f32 	%f941, 0f3E4CCCCD;
	mov.f32 	%f942, 0f41500000;
	st.local.v2.f32 	[%rd4+8], {%f942, %f941};
	mov.f32 	%f943, 0f3DCCCCCD;
	mov.f32 	%f944, 0f40A00000;
	st.local.v2.f32 	[%rd4+16], {%f944, %f943};
	mov.f32 	%f1456, 0f00000000;
	@%p195 bra 	$L__BB0_180;
	cvt.rn.f32.s32 	%f946, %r235;
	abs.f32 	%f213, %f946;
	mul.f32 	%f214, %f213, 0f4B000000;
	neg.f32 	%f215, %f213;
	mov.b32 	%r521, %f214;
	and.b32  	%r522, %r521, 8388607;
	or.b32  	%r523, %r522, 1065353216;
	mov.b32 	%f947, %r523;
	neg.f32 	%f216, %f947;
	mov.f32 	%f1456, 0f00000000;
	mov.b32 	%r814, 0;
$L__BB0_146:
	mov.b32 	%r524, %f214;
	and.b32  	%r120, %r524, -8388608;
	and.b32  	%r525, %r524, 8388607;
	or.b32  	%r526, %r525, 1065353216;
	mov.b32 	%f948, %r526;
	rcp.approx.ftz.f32 	%f218, %f948;
	shl.b32 	%r527, %r814, 1;
	mul.wide.u32 	%rd106, %r527, 4;
	add.s64 	%rd107, %rd4, %rd106;
	ld.local.f32 	%f219, [%rd107];
	cvt.rn.f32.s32 	%f949, %r2;
	div.rn.f32 	%f220, %f949, %f219;
	abs.f32 	%f1449, %f220;
	setp.lt.f32 	%p198, %f1449, %f213;
	@%p198 bra 	$L__BB0_157;
	setp.gtu.f32 	%p199, %f1449, %f214;
	@%p199 bra 	$L__BB0_154;
	div.approx.f32 	%f950, %f1449, %f213;
	cvt.rzi.f32.f32 	%f1447, %f950;
	fma.rn.f32 	%f223, %f215, %f1447, %f1449;
	mov.b32 	%r121, %f223;
	mov.b32 	%r528, %f213;
	setp.lt.u32 	%p200, %r121, %r528;
	@%p200 bra 	$L__BB0_153;
	setp.lt.u32 	%p201, %r121, -2147483647;
	@%p201 bra 	$L__BB0_151;
	add.f32 	%f955, %f1447, 0fBF800000;
	setp.lt.f32 	%p204, %f223, %f215;
	add.f32 	%f956, %f955, 0fBF800000;
	selp.f32 	%f1447, %f956, %f955, %p204;
	bra.uni 	$L__BB0_153;
$L__BB0_151:
	add.f32 	%f1447, %f1447, 0f3F800000;
	add.f32 	%f951, %f213, %f213;
	setp.ltu.f32 	%p202, %f223, %f951;
	@%p202 bra 	$L__BB0_153;
	add.f32 	%f952, %f1447, 0f3F800000;
	fma.rn.f32 	%f953, %f213, 0fC0400000, %f223;
	setp.ge.f32 	%p203, %f953, 0f00000000;
	add.f32 	%f954, %f952, 0f3F800000;
	selp.f32 	%f1447, %f954, %f952, %p203;
$L__BB0_153:
	fma.rn.f32 	%f1449, %f215, %f1447, %f1449;
	bra.uni 	$L__BB0_157;
$L__BB0_154:
	mov.b32 	%r122, %f1449;
	and.b32  	%r529, %r122, 8388607;
	or.b32  	%r815, %r529, 1065353216;
	mov.b32 	%f1448, %r815;
	sub.s32 	%r530, %r122, %r120;
	and.b32  	%r531, %r530, -8388608;
	add.s32 	%r816, %r531, 192937984;
	setp.eq.s32 	%p205, %r816, 0;
	@%p205 bra 	$L__BB0_156;
$L__BB0_155:
	min.u32 	%r532, %r816, 192937984;
	add.s32 	%r533, %r815, %r532;
	mov.b32 	%f957, %r533;
	mul.f32 	%f958, %f218, %f957;
	fma.rn.f32 	%f959, %f216, %f958, %f957;
	fma.rn.f32 	%f960, %f959, %f218, %f958;
	fma.rn.f32 	%f961, %f216, %f960, %f957;
	fma.rz.f32 	%f962, %f961, %f218, %f960;
	cvt.rzi.f32.f32 	%f963, %f962;
	fma.rn.f32 	%f1448, %f216, %f963, %f957;
	sub.s32 	%r816, %r816, %r532;
	mov.b32 	%r815, %f1448;
	setp.ne.s32 	%p206, %r816, 0;
	setp.ne.s32 	%p207, %r815, 0;
	and.pred  	%p208, %p206, %p207;
	@%p208 bra 	$L__BB0_155;
$L__BB0_156:
	setp.leu.f32 	%p209, %f213, 0f00000000;
	setp.gt.u32 	%p210, %r122, 2139095039;
	mov.b32 	%f965, %r120;
	selp.f32 	%f966, 0f7FFFFFFF, %f965, %p210;
	selp.f32 	%f967, 0f7FFFFFFF, %f966, %p209;
	mul.f32 	%f968, %f1448, 0f34000000;
	mul.f32 	%f1449, %f967, %f968;
$L__BB0_157:
	abs.f32 	%f969, %f1449;
	setp.nan.f32 	%p211, %f969, %f969;
	copysign.f32 	%f970, %f220, %f1449;
	selp.f32 	%f234, %f1449, %f970, %p211;
	cvt.rn.f32.s32 	%f971, %r3;
	div.rn.f32 	%f235, %f971, %f219;
	abs.f32 	%f1452, %f235;
	setp.lt.f32 	%p212, %f1452, %f213;
	@%p212 bra 	$L__BB0_168;
	setp.gtu.f32 	%p213, %f1452, %f214;
	@%p213 bra 	$L__BB0_165;
	div.approx.f32 	%f972, %f1452, %f213;
	cvt.rzi.f32.f32 	%f1450, %f972;
	fma.rn.f32 	%f238, %f215, %f1450, %f1452;
	mov.b32 	%r129, %f238;
	mov.b32 	%r534, %f213;
	setp.lt.u32 	%p214, %r129, %r534;
	@%p214 bra 	$L__BB0_164;
	setp.lt.u32 	%p215, %r129, -2147483647;
	@%p215 bra 	$L__BB0_162;
	add.f32 	%f977, %f1450, 0fBF800000;
	setp.lt.f32 	%p218, %f238, %f215;
	add.f32 	%f978, %f977, 0fBF800000;
	selp.f32 	%f1450, %f978, %f977, %p218;
	bra.uni 	$L__BB0_164;
$L__BB0_162:
	add.f32 	%f1450, %f1450, 0f3F800000;
	add.f32 	%f973, %f213, %f213;
	setp.ltu.f32 	%p216, %f238, %f973;
	@%p216 bra 	$L__BB0_164;
	add.f32 	%f974, %f1450, 0f3F800000;
	fma.rn.f32 	%f975, %f213, 0fC0400000, %f238;
	setp.ge.f32 	%p217, %f975, 0f00000000;
	add.f32 	%f976, %f974, 0f3F800000;
	selp.f32 	%f1450, %f976, %f974, %p217;
$L__BB0_164:
	fma.rn.f32 	%f1452, %f215, %f1450, %f1452;
	bra.uni 	$L__BB0_168;
$L__BB0_165:
	mov.b32 	%r130, %f1452;
	and.b32  	%r535, %r130, 8388607;
	or.b32  	%r817, %r535, 1065353216;
	mov.b32 	%f1451, %r817;
	sub.s32 	%r536, %r130, %r120;
	and.b32  	%r537, %r536, -8388608;
	add.s32 	%r818, %r537, 192937984;
	setp.eq.s32 	%p219, %r818, 0;
	@%p219 bra 	$L__BB0_167;
$L__BB0_166:
	min.u32 	%r538, %r818, 192937984;
	add.s32 	%r539, %r817, %r538;
	mov.b32 	%f979, %r539;
	mul.f32 	%f980, %f218, %f979;
	fma.rn.f32 	%f981, %f216, %f980, %f979;
	fma.rn.f32 	%f982, %f981, %f218, %f980;
	fma.rn.f32 	%f983, %f216, %f982, %f979;
	fma.rz.f32 	%f984, %f983, %f218, %f982;
	cvt.rzi.f32.f32 	%f985, %f984;
	fma.rn.f32 	%f1451, %f216, %f985, %f979;
	sub.s32 	%r818, %r818, %r538;
	mov.b32 	%r817, %f1451;
	setp.ne.s32 	%p220, %r818, 0;
	setp.ne.s32 	%p221, %r817, 0;
	and.pred  	%p222, %p220, %p221;
	@%p222 bra 	$L__BB0_166;
$L__BB0_167:
	setp.leu.f32 	%p223, %f213, 0f00000000;
	setp.gt.u32 	%p224, %r130, 2139095039;
	mov.b32 	%f987, %r120;
	selp.f32 	%f988, 0f7FFFFFFF, %f987, %p224;
	selp.f32 	%f989, 0f7FFFFFFF, %f988, %p223;
	mul.f32 	%f990, %f1451, 0f34000000;
	mul.f32 	%f1452, %f989, %f990;
$L__BB0_168:
	abs.f32 	%f991, %f1452;
	setp.nan.f32 	%p225, %f991, %f991;
	copysign.f32 	%f992, %f235, %f1452;
	selp.f32 	%f249, %f1452, %f992, %p225;
	cvt.rn.f32.s32 	%f993, %r118;
	div.rn.f32 	%f250, %f993, %f219;
	abs.f32 	%f1455, %f250;
	setp.lt.f32 	%p226, %f1455, %f213;
	@%p226 bra 	$L__BB0_179;
	setp.gtu.f32 	%p227, %f1455, %f214;
	@%p227 bra 	$L__BB0_176;
	div.approx.f32 	%f994, %f1455, %f213;
	cvt.rzi.f32.f32 	%f1453, %f994;
	fma.rn.f32 	%f253, %f215, %f1453, %f1455;
	mov.b32 	%r137, %f253;
	mov.b32 	%r540, %f213;
	setp.lt.u32 	%p228, %r137, %r540;
	@%p228 bra 	$L__BB0_175;
	setp.lt.u32 	%p229, %r137, -2147483647;
	@%p229 bra 	$L__BB0_173;
	add.f32 	%f999, %f1453, 0fBF800000;
	setp.lt.f32 	%p232, %f253, %f215;
	add.f32 	%f1000, %f999, 0fBF800000;
	selp.f32 	%f1453, %f1000, %f999, %p232;
	bra.uni 	$L__BB0_175;
$L__BB0_173:
	add.f32 	%f1453, %f1453, 0f3F800000;
	add.f32 	%f995, %f213, %f213;
	setp.ltu.f32 	%p230, %f253, %f995;
	@%p230 bra 	$L__BB0_175;
	add.f32 	%f996, %f1453, 0f3F800000;
	fma.rn.f32 	%f997, %f213, 0fC0400000, %f253;
	setp.ge.f32 	%p231, %f997, 0f00000000;
	add.f32 	%f998, %f996, 0f3F800000;
	selp.f32 	%f1453, %f998, %f996, %p231;
$L__BB0_175:
	fma.rn.f32 	%f1455, %f215, %f1453, %f1455;
	bra.uni 	$L__BB0_179;
$L__BB0_176:
	mov.b32 	%r138, %f1455;
	and.b32  	%r541, %r138, 8388607;
	or.b32  	%r819, %r541, 1065353216;
	mov.b32 	%f1454, %r819;
	sub.s32 	%r542, %r138, %r120;
	and.b32  	%r543, %r542, -8388608;
	add.s32 	%r820, %r543, 192937984;
	setp.eq.s32 	%p233, %r820, 0;
	@%p233 bra 	$L__BB0_178;
$L__BB0_177:
	min.u32 	%r544, %r820, 192937984;
	add.s32 	%r545, %r819, %r544;
	mov.b32 	%f1001, %r545;
	mul.f32 	%f1002, %f218, %f1001;
	fma.rn.f32 	%f1003, %f216, %f1002, %f1001;
	fma.rn.f32 	%f1004, %f1003, %f218, %f1002;
	fma.rn.f32 	%f1005, %f216, %f1004, %f1001;
	fma.rz.f32 	%f1006, %f1005, %f218, %f1004;
	cvt.rzi.f32.f32 	%f1007, %f1006;
	fma.rn.f32 	%f1454, %f216, %f1007, %f1001;
	sub.s32 	%r820, %r820, %r544;
	mov.b32 	%r819, %f1454;
	setp.ne.s32 	%p234, %r820, 0;
	setp.ne.s32 	%p235, %r819, 0;
	and.pred  	%p236, %p234, %p235;
	@%p236 bra 	$L__BB0_177;
$L__BB0_178:
	setp.leu.f32 	%p237, %f213, 0f00000000;
	setp.gt.u32 	%p238, %r138, 2139095039;
	mov.b32 	%f1009, %r120;
	selp.f32 	%f1010, 0f7FFFFFFF, %f1009, %p238;
	selp.f32 	%f1011, 0f7FFFFFFF, %f1010, %p237;
	mul.f32 	%f1012, %f1454, 0f34000000;
	mul.f32 	%f1455, %f1011, %f1012;
$L__BB0_179:
	ld.param.u64 	%rd195, [_Z20k_octree_fill_blocksPiPfiiiii_param_1];
	abs.f32 	%f1013, %f1455;
	setp.nan.f32 	%p239, %f1013, %f1013;
	copysign.f32 	%f1014, %f250, %f1455;
	selp.f32 	%f1015, %f1455, %f1014, %p239;
	cvt.rmi.f32.f32 	%f1016, %f234;
	cvt.rzi.s32.f32 	%r546, %f1016;
	cvt.rmi.f32.f32 	%f1017, %f249;
	cvt.rzi.s32.f32 	%r547, %f1017;
	cvt.rmi.f32.f32 	%f1018, %f1015;
	cvt.rzi.s32.f32 	%r548, %f1018;
	cvt.rn.f32.s32 	%f1019, %r546;
	sub.f32 	%f1020, %f234, %f1019;
	cvt.rn.f32.s32 	%f1021, %r547;
	sub.f32 	%f1022, %f249, %f1021;
	cvt.rn.f32.s32 	%f1023, %r548;
	sub.f32 	%f1024, %f1015, %f1023;
	add.s32 	%r549, %r235, -1;
	setp.lt.s32 	%p240, %r546, %r549;
	add.s32 	%r550, %r546, 1;
	selp.b32 	%r551, %r550, 0, %p240;
	setp.lt.s32 	%p241, %r547, %r549;
	add.s32 	%r552, %r547, 1;
	selp.b32 	%r553, %r552, 0, %p241;
	setp.lt.s32 	%p242, %r548, %r549;
	add.s32 	%r554, %r548, 1;
	selp.b32 	%r555, %r554, 0, %p242;
	mul.lo.s32 	%r556, %r547, %r235;
	add.s32 	%r557, %r556, %r546;
	mul.lo.s32 	%r558, %r548, %r4;
	add.s32 	%r559, %r558, %r557;
	cvta.to.global.u64 	%rd108, %rd195;
	mul.wide.s32 	%rd109, %r559, 4;
	add.s64 	%rd110, %rd108, %rd109;
	ld.global.f32 	%f1025, [%rd110];
	add.s32 	%r560, %r556, %r551;
	add.s32 	%r561, %r558, %r560;
	mul.wide.s32 	%rd111, %r561, 4;
	add.s64 	%rd112, %rd108, %rd111;
	ld.global.f32 	%f1026, [%rd112];
	mul.lo.s32 	%r562, %r553, %r235;
	add.s32 	%r563, %r562, %r546;
	add.s32 	%r564, %r558, %r563;
	mul.wide.s32 	%rd113, %r564, 4;
	add.s64 	%rd114, %rd108, %rd113;
	ld.global.f32 	%f1027, [%rd114];
	add.s32 	%r565, %r562, %r551;
	add.s32 	%r566, %r558, %r565;
	mul.wide.s32 	%rd115, %r566, 4;
	add.s64 	%rd116, %rd108, %rd115;
	ld.global.f32 	%f1028, [%rd116];
	mul.lo.s32 	%r567, %r555, %r4;
	add.s32 	%r568, %r567, %r557;
	mul.wide.s32 	%rd117, %r568, 4;
	add.s64 	%rd118, %rd108, %rd117;
	ld.global.f32 	%f1029, [%rd118];
	add.s32 	%r569, %r567, %r560;
	mul.wide.s32 	%rd119, %r569, 4;
	add.s64 	%rd120, %rd108, %rd119;
	ld.global.f32 	%f1030, [%rd120];
	add.s32 	%r570, %r567, %r563;
	mul.wide.s32 	%rd121, %r570, 4;
	add.s64 	%rd122, %rd108, %rd121;
	ld.global.f32 	%f1031, [%rd122];
	add.s32 	%r571, %r567, %r565;
	mul.wide.s32 	%rd123, %r571, 4;
	add.s64 	%rd124, %rd108, %rd123;
	ld.global.f32 	%f1032, [%rd124];
	shl.b32 	%r572, %r814, 1;
	mul.wide.u32 	%rd125, %r572, 4;
	add.s64 	%rd126, %rd4, %rd125;
	ld.local.f32 	%f1033, [%rd126+4];
	mov.f32 	%f1034, 0f3F800000;
	sub.f32 	%f1035, %f1034, %f1024;
	sub.f32 	%f1036, %f1034, %f1022;
	mul.f32 	%f1037, %f1020, %f1026;
	sub.f32 	%f1038, %f1034, %f1020;
	fma.rn.f32 	%f1039, %f1038, %f1025, %f1037;
	mul.f32 	%f1040, %f1020, %f1028;
	fma.rn.f32 	%f1041, %f1038, %f1027, %f1040;
	mul.f32 	%f1042, %f1022, %f1041;
	fma.rn.f32 	%f1043, %f1036, %f1039, %f1042;
	mul.f32 	%f1044, %f1020, %f1030;
	fma.rn.f32 	%f1045, %f1038, %f1029, %f1044;
	mul.f32 	%f1046, %f1020, %f1032;
	fma.rn.f32 	%f1047, %f1038, %f1031, %f1046;
	mul.f32 	%f1048, %f1022, %f1047;
	fma.rn.f32 	%f1049, %f1036, %f1045, %f1048;
	mul.f32 	%f1050, %f1024, %f1049;
	fma.rn.f32 	%f1051, %f1035, %f1043, %f1050;
	fma.rn.f32 	%f1456, %f1033, %f1051, %f1456;
	add.s32 	%r814, %r814, 1;
	setp.ne.s32 	%p243, %r814, %r234;
	@%p243 bra 	$L__BB0_146;
$L__BB0_180:
	setp.lt.s32 	%p244, %r234, 1;
	cvt.rn.f32.s32 	%f266, %r118;
	fma.rn.f32 	%f267, %f266, 0fBC000000, 0f3F800000;
	add.f32 	%f1053, %f267, %f1456;
	setp.ge.f32 	%p245, %f1053, 0f3F018937;
	selp.f32 	%f1054, 0f3F800000, %f1053, %p245;
	setp.lt.f32 	%p246, %f1054, 0f3EFCED91;
	add.f32 	%f1055, %f1054, %f1054;
	mul.f32 	%f1056, %f1055, 0f42FF0000;
	selp.f32 	%f1057, 0f00000000, %f1056, %p246;
	cvt.rzi.s32.f32 	%r146, %f1057;
	mov.f32 	%f1058, 0f3F333333;
	mov.f32 	%f1059, 0f420C0000;
	st.local.v2.f32 	[%rd3], {%f1059, %f1058};
	mov.f32 	%f1060, 0f3E4CCCCD;
	mov.f32 	%f1061, 0f41500000;
	st.local.v2.f32 	[%rd3+8], {%f1061, %f1060};
	mov.f32 	%f1062, 0f3DCCCCCD;
	mov.f32 	%f1063, 0f40A00000;
	st.local.v2.f32 	[%rd3+16], {%f1063, %f1062};
	mov.f32 	%f1467, 0f00000000;
	@%p244 bra 	$L__BB0_216;
	cvt.rn.f32.s32 	%f1065, %r235;
	abs.f32 	%f268, %f1065;
	mul.f32 	%f269, %f268, 0f4B000000;
	neg.f32 	%f270, %f268;
	mov.b32 	%r574, %f269;
	and.b32  	%r147, %r574, -8388608;
	and.b32  	%r575, %r574, 8388607;
	or.b32  	%r576, %r575, 1065353216;
	mov.b32 	%f1066, %r576;
	neg.f32 	%f271, %f1066;
	cvt.rn.f32.s32 	%f272, %r3;
	mov.f32 	%f1467, 0f00000000;
	mov.b32 	%r821, 0;
$L__BB0_182:
	mov.b32 	%r577, %f269;
	and.b32  	%r578, %r577, 8388607;
	or.b32  	%r579, %r578, 1065353216;
	mov.b32 	%f1067, %r579;
	rcp.approx.ftz.f32 	%f274, %f1067;
	shl.b32 	%r580, %r821, 1;
	mul.wide.u32 	%rd127, %r580, 4;
	add.s64 	%rd128, %rd3, %rd127;
	ld.local.f32 	%f275, [%rd128];
	add.s32 	%r581, %r2, 1;
	cvt.rn.f32.s32 	%f1068, %r581;
	div.rn.f32 	%f276, %f1068, %f275;
	abs.f32 	%f1460, %f276;
	setp.lt.f32 	%p247, %f1460, %f268;
	@%p247 bra 	$L__BB0_193;
	setp.gtu.f32 	%p248, %f1460, %f269;
	@%p248 bra 	$L__BB0_190;
	div.approx.f32 	%f1069, %f1460, %f268;
	cvt.rzi.f32.f32 	%f1458, %f1069;
	fma.rn.f32 	%f279, %f270, %f1458, %f1460;
	mov.b32 	%r149, %f279;
	mov.b32 	%r582, %f268;
	setp.lt.u32 	%p249, %r149, %r582;
	@%p249 bra 	$L__BB0_189;
	setp.lt.u32 	%p250, %r149, -2147483647;
	@%p250 bra 	$L__BB0_187;
	add.f32 	%f1074, %f1458, 0fBF800000;
	setp.lt.f32 	%p253, %f279, %f270;
	add.f32 	%f1075, %f1074, 0fBF800000;
	selp.f32 	%f1458, %f1075, %f1074, %p253;
	bra.uni 	$L__BB0_189;
$L__BB0_187:
	add.f32 	%f1458, %f1458, 0f3F800000;
	add.f32 	%f1070, %f268, %f268;
	setp.ltu.f32 	%p251, %f279, %f1070;
	@%p251 bra 	$L__BB0_189;
	add.f32 	%f1071, %f1458, 0f3F800000;
	fma.rn.f32 	%f1072, %f268, 0fC0400000, %f279;
	setp.ge.f32 	%p252, %f1072, 0f00000000;
	add.f32 	%f1073, %f1071, 0f3F800000;
	selp.f32 	%f1458, %f1073, %f1071, %p252;
$L__BB0_189:
	fma.rn.f32 	%f1460, %f270, %f1458, %f1460;
	bra.uni 	$L__BB0_193;
$L__BB0_190:
	mov.b32 	%r150, %f1460;
	and.b32  	%r583, %r150, 8388607;
	or.b32  	%r822, %r583, 1065353216;
	mov.b32 	%f1459, %r822;
	sub.s32 	%r584, %r150, %r147;
	and.b32  	%r585, %r584, -8388608;
	add.s32 	%r823, %r585, 192937984;
	setp.eq.s32 	%p254, %r823, 0;
	@%p254 bra 	$L__BB0_192;
$L__BB0_191:
	min.u32 	%r586, %r823, 192937984;
	add.s32 	%r587, %r822, %r586;
	mov.b32 	%f1076, %r587;
	mul.f32 	%f1077, %f274, %f1076;
	fma.rn.f32 	%f1078, %f271, %f1077, %f1076;
	fma.rn.f32 	%f1079, %f1078, %f274, %f1077;
	fma.rn.f32 	%f1080, %f271, %f1079, %f1076;
	fma.rz.f32 	%f1081, %f1080, %f274, %f1079;
	cvt.rzi.f32.f32 	%f1082, %f1081;
	fma.rn.f32 	%f1459, %f271, %f1082, %f1076;
	sub.s32 	%r823, %r823, %r586;
	mov.b32 	%r822, %f1459;
	setp.ne.s32 	%p255, %r823, 0;
	setp.ne.s32 	%p256, %r822, 0;
	and.pred  	%p257, %p255, %p256;
	@%p257 bra 	$L__BB0_191;
$L__BB0_192:
	setp.leu.f32 	%p258, %f268, 0f00000000;
	setp.gt.u32 	%p259, %r150, 2139095039;
	mov.b32 	%f1084, %r147;
	selp.f32 	%f1085, 0f7FFFFFFF, %f1084, %p259;
	selp.f32 	%f1086, 0f7FFFFFFF, %f1085, %p258;
	mul.f32 	%f1087, %f1459, 0f34000000;
	mul.f32 	%f1460, %f1086, %f1087;
$L__BB0_193:
	abs.f32 	%f1088, %f1460;
	setp.nan.f32 	%p260, %f1088, %f1088;
	copysign.f32 	%f1089, %f276, %f1460;
	selp.f32 	%f290, %f1460, %f1089, %p260;
	div.rn.f32 	%f291, %f272, %f275;
	abs.f32 	%f1463, %f291;
	setp.lt.f32 	%p261, %f1463, %f268;
	@%p261 bra 	$L__BB0_204;
	setp.gtu.f32 	%p262, %f1463, %f269;
	@%p262 bra 	$L__BB0_201;
	div.approx.f32 	%f1090, %f1463, %f268;
	cvt.rzi.f32.f32 	%f1461, %f1090;
	fma.rn.f32 	%f294, %f270, %f1461, %f1463;
	mov.b32 	%r157, %f294;
	mov.b32 	%r588, %f268;
	setp.lt.u32 	%p263, %r157, %r588;
	@%p263 bra 	$L__BB0_200;
	setp.lt.u32 	%p264, %r157, -2147483647;
	@%p264 bra 	$L__BB0_198;
	add.f32 	%f1095, %f1461, 0fBF800000;
	setp.lt.f32 	%p267, %f294, %f270;
	add.f32 	%f1096, %f1095, 0fBF800000;
	selp.f32 	%f1461, %f1096, %f1095, %p267;
	bra.uni 	$L__BB0_200;
$L__BB0_198:
	add.f32 	%f1461, %f1461, 0f3F800000;
	add.f32 	%f1091, %f268, %f268;
	setp.ltu.f32 	%p265, %f294, %f1091;
	@%p265 bra 	$L__BB0_200;
	add.f32 	%f1092, %f1461, 0f3F800000;
	fma.rn.f32 	%f1093, %f268, 0fC0400000, %f294;
	setp.ge.f32 	%p266, %f1093, 0f00000000;
	add.f32 	%f1094, %f1092, 0f3F800000;
	selp.f32 	%f1461, %f1094, %f1092, %p266;
$L__BB0_200:
	fma.rn.f32 	%f1463, %f270, %f1461, %f1463;
	bra.uni 	$L__BB0_204;
$L__BB0_201:
	mov.b32 	%r158, %f1463;
	and.b32  	%r589, %r158, 8388607;
	or.b32  	%r824, %r589, 1065353216;
	mov.b32 	%f1462, %r824;
	sub.s32 	%r590, %r158, %r147;
	and.b32  	%r591, %r590, -8388608;
	add.s32 	%r825, %r591, 192937984;
	setp.eq.s32 	%p268, %r825, 0;
	@%p268 bra 	$L__BB0_203;
$L__BB0_202:
	min.u32 	%r592, %r825, 192937984;
	add.s32 	%r593, %r824, %r592;
	mov.b32 	%f1097, %r593;
	mul.f32 	%f1098, %f274, %f1097;
	fma.rn.f32 	%f1099, %f271, %f1098, %f1097;
	fma.rn.f32 	%f1100, %f1099, %f274, %f1098;
	fma.rn.f32 	%f1101, %f271, %f1100, %f1097;
	fma.rz.f32 	%f1102, %f1101, %f274, %f1100;
	cvt.rzi.f32.f32 	%f1103, %f1102;
	fma.rn.f32 	%f1462, %f271, %f1103, %f1097;
	sub.s32 	%r825, %r825, %r592;
	mov.b32 	%r824, %f1462;
	setp.ne.s32 	%p269, %r825, 0;
	setp.ne.s32 	%p270, %r824, 0;
	and.pred  	%p271, %p269, %p270;
	@%p271 bra 	$L__BB0_202;
$L__BB0_203:
	setp.leu.f32 	%p272, %f268, 0f00000000;
	setp.gt.u32 	%p273, %r158, 2139095039;
	mov.b32 	%f1105, %r147;
	selp.f32 	%f1106, 0f7FFFFFFF, %f1105, %p273;
	selp.f32 	%f1107, 0f7FFFFFFF, %f1106, %p272;
	mul.f32 	%f1108, %f1462, 0f34000000;
	mul.f32 	%f1463, %f1107, %f1108;
$L__BB0_204:
	abs.f32 	%f1109, %f1463;
	setp.nan.f32 	%p274, %f1109, %f1109;
	copysign.f32 	%f1110, %f291, %f1463;
	selp.f32 	%f305, %f1463, %f1110, %p274;
	div.rn.f32 	%f306, %f266, %f275;
	abs.f32 	%f1466, %f306;
	setp.lt.f32 	%p275, %f1466, %f268;
	@%p275 bra 	$L__BB0_215;
	setp.gtu.f32 	%p276, %f1466, %f269;
	@%p276 bra 	$L__BB0_212;
	div.approx.f32 	%f1111, %f1466, %f268;
	cvt.rzi.f32.f32 	%f1464, %f1111;
	fma.rn.f32 	%f309, %f270, %f1464, %f1466;
	mov.b32 	%r165, %f309;
	mov.b32 	%r594, %f268;
	setp.lt.u32 	%p277, %r165, %r594;
	@%p277 bra 	$L__BB0_211;
	setp.lt.u32 	%p278, %r165, -2147483647;
	@%p278 bra 	$L__BB0_209;
	add.f32 	%f1116, %f1464, 0fBF800000;
	setp.lt.f32 	%p281, %f309, %f270;
	add.f32 	%f1117, %f1116, 0fBF800000;
	selp.f32 	%f1464, %f1117, %f1116, %p281;
	bra.uni 	$L__BB0_211;
$L__BB0_209:
	add.f32 	%f1464, %f1464, 0f3F800000;
	add.f32 	%f1112, %f268, %f268;
	setp.ltu.f32 	%p279, %f309, %f1112;
	@%p279 bra 	$L__BB0_211;
	add.f32 	%f1113, %f1464, 0f3F800000;
	fma.rn.f32 	%f1114, %f268, 0fC0400000, %f309;
	setp.ge.f32 	%p280, %f1114, 0f00000000;
	add.f32 	%f1115, %f1113, 0f3F800000;
	selp.f32 	%f1464, %f1115, %f1113, %p280;
$L__BB0_211:
	fma.rn.f32 	%f1466, %f270, %f1464, %f1466;
	bra.uni 	$L__BB0_215;
$L__BB0_212:
	mov.b32 	%r166, %f1466;
	and.b32  	%r595, %r166, 8388607;
	or.b32  	%r826, %r595, 1065353216;
	mov.b32 	%f1465, %r826;
	sub.s32 	%r596, %r166, %r147;
	and.b32  	%r597, %r596, -8388608;
	add.s32 	%r827, %r597, 192937984;
	setp.eq.s32 	%p282, %r827, 0;
	@%p282 bra 	$L__BB0_214;
$L__BB0_213:
	min.u32 	%r598, %r827, 192937984;
	add.s32 	%r599, %r826, %r598;
	mov.b32 	%f1118, %r599;
	mul.f32 	%f1119, %f274, %f1118;
	fma.rn.f32 	%f1120, %f271, %f1119, %f1118;
	fma.rn.f32 	%f1121, %f1120, %f274, %f1119;
	fma.rn.f32 	%f1122, %f271, %f1121, %f1118;
	fma.rz.f32 	%f1123, %f1122, %f274, %f1121;
	cvt.rzi.f32.f32 	%f1124, %f1123;
	fma.rn.f32 	%f1465, %f271, %f1124, %f1118;
	sub.s32 	%r827, %r827, %r598;
	mov.b32 	%r826, %f1465;
	setp.ne.s32 	%p283, %r827, 0;
	setp.ne.s32 	%p284, %r826, 0;
	and.pred  	%p285, %p283, %p284;
	@%p285 bra 	$L__BB0_213;
$L__BB0_214:
	setp.leu.f32 	%p286, %f268, 0f00000000;
	setp.gt.u32 	%p287, %r166, 2139095039;
	mov.b32 	%f1126, %r147;
	selp.f32 	%f1127, 0f7FFFFFFF, %f1126, %p287;
	selp.f32 	%f1128, 0f7FFFFFFF, %f1127, %p286;
	mul.f32 	%f1129, %f1465, 0f34000000;
	mul.f32 	%f1466, %f1128, %f1129;
$L__BB0_215:
	ld.param.u64 	%rd196, [_Z20k_octree_fill_blocksPiPfiiiii_param_1];
	abs.f32 	%f1130, %f1466;
	setp.nan.f32 	%p288, %f1130, %f1130;
	copysign.f32 	%f1131, %f306, %f1466;
	selp.f32 	%f1132, %f1466, %f1131, %p288;
	cvt.rmi.f32.f32 	%f1133, %f290;
	cvt.rzi.s32.f32 	%r600, %f1133;
	cvt.rmi.f32.f32 	%f1134, %f305;
	cvt.rzi.s32.f32 	%r601, %f1134;
	cvt.rmi.f32.f32 	%f1135, %f1132;
	cvt.rzi.s32.f32 	%r602, %f1135;
	cvt.rn.f32.s32 	%f1136, %r600;
	sub.f32 	%f1137, %f290, %f1136;
	cvt.rn.f32.s32 	%f1138, %r601;
	sub.f32 	%f1139, %f305, %f1138;
	cvt.rn.f32.s32 	%f1140, %r602;
	sub.f32 	%f1141, %f1132, %f1140;
	add.s32 	%r603, %r235, -1;
	setp.lt.s32 	%p289, %r600, %r603;
	add.s32 	%r604, %r600, 1;
	selp.b32 	%r605, %r604, 0, %p289;
	setp.lt.s32 	%p290, %r601, %r603;
	add.s32 	%r606, %r601, 1;
	selp.b32 	%r607, %r606, 0, %p290;
	setp.lt.s32 	%p291, %r602, %r603;
	add.s32 	%r608, %r602, 1;
	selp.b32 	%r609, %r608, 0, %p291;
	mul.lo.s32 	%r610, %r601, %r235;
	add.s32 	%r611, %r610, %r600;
	mul.lo.s32 	%r612, %r602, %r4;
	add.s32 	%r613, %r612, %r611;
	cvta.to.global.u64 	%rd129, %rd196;
	mul.wide.s32 	%rd130, %r613, 4;
	add.s64 	%rd131, %rd129, %rd130;
	ld.global.f32 	%f1142, [%rd131];
	add.s32 	%r614, %r610, %r605;
	add.s32 	%r615, %r612, %r614;
	mul.wide.s32 	%rd132, %r615, 4;
	add.s64 	%rd133, %rd129, %rd132;
	ld.global.f32 	%f1143, [%rd133];
	mul.lo.s32 	%r616, %r607, %r235;
	add.s32 	%r617, %r616, %r600;
	add.s32 	%r618, %r612, %r617;
	mul.wide.s32 	%rd134, %r618, 4;
	add.s64 	%rd135, %rd129, %rd134;
	ld.global.f32 	%f1144, [%rd135];
	add.s32 	%r619, %r616, %r605;
	add.s32 	%r620, %r612, %r619;
	mul.wide.s32 	%rd136, %r620, 4;
	add.s64 	%rd137, %rd129, %rd136;
	ld.global.f32 	%f1145, [%rd137];
	mul.lo.s32 	%r621, %r609, %r4;
	add.s32 	%r622, %r621, %r611;
	mul.wide.s32 	%rd138, %r622, 4;
	add.s64 	%rd139, %rd129, %rd138;
	ld.global.f32 	%f1146, [%rd139];
	add.s32 	%r623, %r621, %r614;
	mul.wide.s32 	%rd140, %r623, 4;
	add.s64 	%rd141, %rd129, %rd140;
	ld.global.f32 	%f1147, [%rd141];
	add.s32 	%r624, %r621, %r617;
	mul.wide.s32 	%rd142, %r624, 4;
	add.s64 	%rd143, %rd129, %rd142;
	ld.global.f32 	%f1148, [%rd143];
	add.s32 	%r625, %r621, %r619;
	mul.wide.s32 	%rd144, %r625, 4;
	add.s64 	%rd145, %rd129, %rd144;
	ld.global.f32 	%f1149, [%rd145];
	shl.b32 	%r626, %r821, 1;
	mul.wide.u32 	%rd146, %r626, 4;
	add.s64 	%rd147, %rd3, %rd146;
	ld.local.f32 	%f1150, [%rd147+4];
	mov.f32 	%f1151, 0f3F800000;
	sub.f32 	%f1152, %f1151, %f1141;
	sub.f32 	%f1153, %f1151, %f1139;
	mul.f32 	%f1154, %f1137, %f1143;
	sub.f32 	%f1155, %f1151, %f1137;
	fma.rn.f32 	%f1156, %f1155, %f1142, %f1154;
	mul.f32 	%f1157, %f1137, %f1145;
	fma.rn.f32 	%f1158, %f1155, %f1144, %f1157;
	mul.f32 	%f1159, %f1139, %f1158;
	fma.rn.f32 	%f1160, %f1153, %f1156, %f1159;
	mul.f32 	%f1161, %f1137, %f1147;
	fma.rn.f32 	%f1162, %f1155, %f1146, %f1161;
	mul.f32 	%f1163, %f1137, %f1149;
	fma.rn.f32 	%f1164, %f1155, %f1148, %f1163;
	mul.f32 	%f1165, %f1139, %f1164;
	fma.rn.f32 	%f1166, %f1153, %f1162, %f1165;
	mul.f32 	%f1167, %f1141, %f1166;
	fma.rn.f32 	%f1168, %f1152, %f1160, %f1167;
	fma.rn.f32 	%f1467, %f1150, %f1168, %f1467;
	add.s32 	%r821, %r821, 1;
	setp.ne.s32 	%p292, %r821, %r234;
	@%p292 bra 	$L__BB0_182;
$L__BB0_216:
	setp.lt.s32 	%p293, %r234, 1;
	add.f32 	%f1170, %f267, %f1467;
	setp.ge.f32 	%p294, %f1170, 0f3F018937;
	selp.f32 	%f1171, 0f3F800000, %f1170, %p294;
	setp.lt.f32 	%p295, %f1171, 0f3EFCED91;
	add.f32 	%f1172, %f1171, %f1171;
	mul.f32 	%f1173, %f1172, 0f42FF0000;
	selp.f32 	%f1174, 0f00000000, %f1173, %p295;
	cvt.rzi.s32.f32 	%r174, %f1174;
	mov.f32 	%f1175, 0f3F333333;
	mov.f32 	%f1176, 0f420C0000;
	st.local.v2.f32 	[%rd2], {%f1176, %f1175};
	mov.f32 	%f1177, 0f3E4CCCCD;
	mov.f32 	%f1178, 0f41500000;
	st.local.v2.f32 	[%rd2+8], {%f1178, %f1177};
	mov.f32 	%f1179, 0f3DCCCCCD;
	mov.f32 	%f1180, 0f40A00000;
	st.local.v2.f32 	[%rd2+16], {%f1180, %f1179};
	mov.f32 	%f1478, 0f00000000;
	@%p293 bra 	$L__BB0_252;
	cvt.rn.f32.s32 	%f322, %r2;
	cvt.rn.f32.s32 	%f1182, %r235;
	abs.f32 	%f323, %f1182;
	mul.f32 	%f324, %f323, 0f4B000000;
	neg.f32 	%f325, %f323;
	mov.b32 	%r628, %f324;
	and.b32  	%r175, %r628, -8388608;
	and.b32  	%r629, %r628, 8388607;
	or.b32  	%r630, %r629, 1065353216;
	mov.b32 	%f1183, %r630;
	neg.f32 	%f326, %f1183;
	mov.f32 	%f1478, 0f00000000;
	mov.b32 	%r828, 0;
$L__BB0_218:
	mov.b32 	%r631, %f324;
	and.b32  	%r632, %r631, 8388607;
	or.b32  	%r633, %r632, 1065353216;
	mov.b32 	%f1184, %r633;
	rcp.approx.ftz.f32 	%f328, %f1184;
	add.f32 	%f329, %f323, %f323;
	shl.b32 	%r634, %r828, 1;
	mul.wide.u32 	%rd148, %r634, 4;
	add.s64 	%rd9, %rd2, %rd148;
	ld.local.f32 	%f330, [%rd9];
	div.rn.f32 	%f331, %f322, %f330;
	abs.f32 	%f1471, %f331;
	setp.lt.f32 	%p296, %f1471, %f323;
	@%p296 bra 	$L__BB0_229;
	setp.gtu.f32 	%p297, %f1471, %f324;
	@%p297 bra 	$L__BB0_226;
	div.approx.f32 	%f1185, %f1471, %f323;
	cvt.rzi.f32.f32 	%f1469, %f1185;
	fma.rn.f32 	%f334, %f325, %f1469, %f1471;
	mov.b32 	%r177, %f334;
	mov.b32 	%r635, %f323;
	setp.lt.u32 	%p298, %r177, %r635;
	@%p298 bra 	$L__BB0_225;
	setp.lt.u32 	%p299, %r177, -2147483647;
	@%p299 bra 	$L__BB0_223;
	add.f32 	%f1189, %f1469, 0fBF800000;
	setp.lt.f32 	%p302, %f334, %f325;
	add.f32 	%f1190, %f1189, 0fBF800000;
	selp.f32 	%f1469, %f1190, %f1189, %p302;
	bra.uni 	$L__BB0_225;
$L__BB0_223:
	add.f32 	%f1469, %f1469, 0f3F800000;
	setp.ltu.f32 	%p300, %f334, %f329;
	@%p300 bra 	$L__BB0_225;
	add.f32 	%f1186, %f1469, 0f3F800000;
	fma.rn.f32 	%f1187, %f323, 0fC0400000, %f334;
	setp.ge.f32 	%p301, %f1187, 0f00000000;
	add.f32 	%f1188, %f1186, 0f3F800000;
	selp.f32 	%f1469, %f1188, %f1186, %p301;
$L__BB0_225:
	fma.rn.f32 	%f1471, %f325, %f1469, %f1471;
	bra.uni 	$L__BB0_229;
$L__BB0_226:
	mov.b32 	%r178, %f1471;
	and.b32  	%r636, %r178, 8388607;
	or.b32  	%r829, %r636, 1065353216;
	mov.b32 	%f1470, %r829;
	sub.s32 	%r637, %r178, %r175;
	and.b32  	%r638, %r637, -8388608;
	add.s32 	%r830, %r638, 192937984;
	setp.eq.s32 	%p303, %r830, 0;
	@%p303 bra 	$L__BB0_228;
$L__BB0_227:
	min.u32 	%r639, %r830, 192937984;
	add.s32 	%r640, %r829, %r639;
	mov.b32 	%f1191, %r640;
	mul.f32 	%f1192, %f328, %f1191;
	fma.rn.f32 	%f1193, %f326, %f1192, %f1191;
	fma.rn.f32 	%f1194, %f1193, %f328, %f1192;
	fma.rn.f32 	%f1195, %f326, %f1194, %f1191;
	fma.rz.f32 	%f1196, %f1195, %f328, %f1194;
	cvt.rzi.f32.f32 	%f1197, %f1196;
	fma.rn.f32 	%f1470, %f326, %f1197, %f1191;
	sub.s32 	%r830, %r830, %r639;
	mov.b32 	%r829, %f1470;
	setp.ne.s32 	%p304, %r830, 0;
	setp.ne.s32 	%p305, %r829, 0;
	and.pred  	%p306, %p304, %p305;
	@%p306 bra 	$L__BB0_227;
$L__BB0_228:
	setp.leu.f32 	%p307, %f323, 0f00000000;
	setp.gt.u32 	%p308, %r178, 2139095039;
	mov.b32 	%f1199, %r175;
	selp.f32 	%f1200, 0f7FFFFFFF, %f1199, %p308;
	selp.f32 	%f1201, 0f7FFFFFFF, %f1200, %p307;
	mul.f32 	%f1202, %f1470, 0f34000000;
	mul.f32 	%f1471, %f1201, %f1202;
$L__BB0_229:
	ld.param.u32 	%r780, [_Z20k_octree_fill_blocksPiPfiiiii_param_5];
	abs.f32 	%f1203, %f1471;
	setp.nan.f32 	%p309, %f1203, %f1203;
	copysign.f32 	%f1204, %f331, %f1471;
	selp.f32 	%f345, %f1471, %f1204, %p309;
	mov.u32 	%r641, %ctaid.y;
	mov.u32 	%r642, %ntid.y;
	mov.u32 	%r643, %tid.y;
	mad.lo.s32 	%r644, %r641, %r642, %r643;
	shl.b32 	%r645, %r644, 1;
	add.s32 	%r646, %r780, %r645;
	add.s32 	%r647, %r646, 1;
	cvt.rn.f32.s32 	%f1205, %r647;
	div.rn.f32 	%f346, %f1205, %f330;
	abs.f32 	%f1474, %f346;
	setp.lt.f32 	%p310, %f1474, %f323;
	@%p310 bra 	$L__BB0_240;
	setp.gtu.f32 	%p311, %f1474, %f324;
	@%p311 bra 	$L__BB0_237;
	div.approx.f32 	%f1206, %f1474, %f323;
	cvt.rzi.f32.f32 	%f1472, %f1206;
	fma.rn.f32 	%f349, %f325, %f1472, %f1474;
	mov.b32 	%r185, %f349;
	mov.b32 	%r648, %f323;
	setp.lt.u32 	%p312, %r185, %r648;
	@%p312 bra 	$L__BB0_236;
	setp.lt.u32 	%p313, %r185, -2147483647;
	@%p313 bra 	$L__BB0_234;
	add.f32 	%f1210, %f1472, 0fBF800000;
	setp.lt.f32 	%p316, %f349, %f325;
	add.f32 	%f1211, %f1210, 0fBF800000;
	selp.f32 	%f1472, %f1211, %f1210, %p316;
	bra.uni 	$L__BB0_236;
$L__BB0_234:
	add.f32 	%f1472, %f1472, 0f3F800000;
	setp.ltu.f32 	%p314, %f349, %f329;
	@%p314 bra 	$L__BB0_236;
	add.f32 	%f1207, %f1472, 0f3F800000;
	fma.rn.f32 	%f1208, %f323, 0fC0400000, %f349;
	setp.ge.f32 	%p315, %f1208, 0f00000000;
	add.f32 	%f1209, %f1207, 0f3F800000;
	selp.f32 	%f1472, %f1209, %f1207, %p315;
$L__BB0_236:
	fma.rn.f32 	%f1474, %f325, %f1472, %f1474;
	bra.uni 	$L__BB0_240;
$L__BB0_237:
	mov.b32 	%r186, %f1474;
	and.b32  	%r649, %r186, 8388607;
	or.b32  	%r831, %r649, 1065353216;
	mov.b32 	%f1473, %r831;
	sub.s32 	%r650, %r186, %r175;
	and.b32  	%r651, %r650, -8388608;
	add.s32 	%r832, %r651, 192937984;
	setp.eq.s32 	%p317, %r832, 0;
	@%p317 bra 	$L__BB0_239;
$L__BB0_238:
	min.u32 	%r652, %r832, 192937984;
	add.s32 	%r653, %r831, %r652;
	mov.b32 	%f1212, %r653;
	mul.f32 	%f1213, %f328, %f1212;
	fma.rn.f32 	%f1214, %f326, %f1213, %f1212;
	fma.rn.f32 	%f1215, %f1214, %f328, %f1213;
	fma.rn.f32 	%f1216, %f326, %f1215, %f1212;
	fma.rz.f32 	%f1217, %f1216, %f328, %f1215;
	cvt.rzi.f32.f32 	%f1218, %f1217;
	fma.rn.f32 	%f1473, %f326, %f1218, %f1212;
	sub.s32 	%r832, %r832, %r652;
	mov.b32 	%r831, %f1473;
	setp.ne.s32 	%p318, %r832, 0;
	setp.ne.s32 	%p319, %r831, 0;
	and.pred  	%p320, %p318, %p319;
	@%p320 bra 	$L__BB0_238;
$L__BB0_239:
	setp.leu.f32 	%p321, %f323, 0f00000000;
	setp.gt.u32 	%p322, %r186, 2139095039;
	mov.b32 	%f1220, %r175;
	selp.f32 	%f1221, 0f7FFFFFFF, %f1220, %p322;
	selp.f32 	%f1222, 0f7FFFFFFF, %f1221, %p321;
	mul.f32 	%f1223, %f1473, 0f34000000;
	mul.f32 	%f1474, %f1222, %f1223;
$L__BB0_240:
	abs.f32 	%f1224, %f1474;
	setp.nan.f32 	%p323, %f1224, %f1224;
	copysign.f32 	%f1225, %f346, %f1474;
	selp.f32 	%f360, %f1474, %f1225, %p323;
	div.rn.f32 	%f361, %f266, %f330;
	abs.f32 	%f1477, %f361;
	setp.lt.f32 	%p324, %f1477, %f323;
	@%p324 bra 	$L__BB0_251;
	setp.gtu.f32 	%p325, %f1477, %f324;
	@%p325 bra 	$L__BB0_248;
	div.approx.f32 	%f1226, %f1477, %f323;
	cvt.rzi.f32.f32 	%f1475, %f1226;
	fma.rn.f32 	%f364, %f325, %f1475, %f1477;
	mov.b32 	%r193, %f364;
	mov.b32 	%r654, %f323;
	setp.lt.u32 	%p326, %r193, %r654;
	@%p326 bra 	$L__BB0_247;
	setp.lt.u32 	%p327, %r193, -2147483647;
	@%p327 bra 	$L__BB0_245;
	add.f32 	%f1231, %f1475, 0fBF800000;
	setp.lt.f32 	%p330, %f364, %f325;
	add.f32 	%f1232, %f1231, 0fBF800000;
	selp.f32 	%f1475, %f1232, %f1231, %p330;
	bra.uni 	$L__BB0_247;
$L__BB0_245:
	add.f32 	%f1475, %f1475, 0f3F800000;
	setp.ltu.f32 	%p328, %f364, %f329;
	@%p328 bra 	$L__BB0_247;
	add.f32 	%f1228, %f1475, 0f3F800000;
	fma.rn.f32 	%f1229, %f323, 0fC0400000, %f364;
	setp.ge.f32 	%p329, %f1229, 0f00000000;
	add.f32 	%f1230, %f1228, 0f3F800000;
	selp.f32 	%f1475, %f1230, %f1228, %p329;
$L__BB0_247:
	fma.rn.f32 	%f1477, %f325, %f1475, %f1477;
	bra.uni 	$L__BB0_251;
$L__BB0_248:
	mov.b32 	%r194, %f1477;
	and.b32  	%r655, %r194, 8388607;
	or.b32  	%r833, %r655, 1065353216;
	mov.b32 	%f1476, %r833;
	sub.s32 	%r656, %r194, %r175;
	and.b32  	%r657, %r656, -8388608;
	add.s32 	%r834, %r657, 192937984;
	setp.eq.s32 	%p331, %r834, 0;
	@%p331 bra 	$L__BB0_250;
$L__BB0_249:
	min.u32 	%r658, %r834, 192937984;
	add.s32 	%r659, %r833, %r658;
	mov.b32 	%f1233, %r659;
	mul.f32 	%f1234, %f328, %f1233;
	fma.rn.f32 	%f1235, %f326, %f1234, %f1233;
	fma.rn.f32 	%f1236, %f1235, %f328, %f1234;
	fma.rn.f32 	%f1237, %f326, %f1236, %f1233;
	fma.rz.f32 	%f1238, %f1237, %f328, %f1236;
	cvt.rzi.f32.f32 	%f1239, %f1238;
	fma.rn.f32 	%f1476, %f326, %f1239, %f1233;
	sub.s32 	%r834, %r834, %r658;
	mov.b32 	%r833, %f1476;
	setp.ne.s32 	%p332, %r834, 0;
	setp.ne.s32 	%p333, %r833, 0;
	and.pred  	%p334, %p332, %p333;
	@%p334 bra 	$L__BB0_249;
$L__BB0_250:
	setp.leu.f32 	%p335, %f323, 0f00000000;
	setp.gt.u32 	%p336, %r194, 2139095039;
	mov.b32 	%f1241, %r175;
	selp.f32 	%f1242, 0f7FFFFFFF, %f1241, %p336;
	selp.f32 	%f1243, 0f7FFFFFFF, %f1242, %p335;
	mul.f32 	%f1244, %f1476, 0f34000000;
	mul.f32 	%f1477, %f1243, %f1244;
$L__BB0_251:
	ld.param.u64 	%rd197, [_Z20k_octree_fill_blocksPiPfiiiii_param_1];
	abs.f32 	%f1245, %f1477;
	setp.nan.f32 	%p337, %f1245, %f1245;
	copysign.f32 	%f1246, %f361, %f1477;
	selp.f32 	%f1247, %f1477, %f1246, %p337;
	cvt.rmi.f32.f32 	%f1248, %f345;
	cvt.rzi.s32.f32 	%r660, %f1248;
	cvt.rmi.f32.f32 	%f1249, %f360;
	cvt.rzi.s32.f32 	%r661, %f1249;
	cvt.rmi.f32.f32 	%f1250, %f1247;
	cvt.rzi.s32.f32 	%r662, %f1250;
	cvt.rn.f32.s32 	%f1251, %r660;
	sub.f32 	%f1252, %f345, %f1251;
	cvt.rn.f32.s32 	%f1253, %r661;
	sub.f32 	%f1254, %f360, %f1253;
	cvt.rn.f32.s32 	%f1255, %r662;
	sub.f32 	%f1256, %f1247, %f1255;
	add.s32 	%r663, %r235, -1;
	setp.lt.s32 	%p338, %r660, %r663;
	add.s32 	%r664, %r660, 1;
	selp.b32 	%r665, %r664, 0, %p338;
	setp.lt.s32 	%p339, %r661, %r663;
	add.s32 	%r666, %r661, 1;
	selp.b32 	%r667, %r666, 0, %p339;
	setp.lt.s32 	%p340, %r662, %r663;
	add.s32 	%r668, %r662, 1;
	selp.b32 	%r669, %r668, 0, %p340;
	mul.lo.s32 	%r670, %r661, %r235;
	add.s32 	%r671, %r670, %r660;
	mul.lo.s32 	%r672, %r662, %r4;
	add.s32 	%r673, %r672, %r671;
	cvta.to.global.u64 	%rd149, %rd197;
	mul.wide.s32 	%rd150, %r673, 4;
	add.s64 	%rd151, %rd149, %rd150;
	ld.global.f32 	%f1257, [%rd151];
	add.s32 	%r674, %r670, %r665;
	add.s32 	%r675, %r672, %r674;
	mul.wide.s32 	%rd152, %r675, 4;
	add.s64 	%rd153, %rd149, %rd152;
	ld.global.f32 	%f1258, [%rd153];
	mul.lo.s32 	%r676, %r667, %r235;
	add.s32 	%r677, %r676, %r660;
	add.s32 	%r678, %r672, %r677;
	mul.wide.s32 	%rd154, %r678, 4;
	add.s64 	%rd155, %rd149, %rd154;
	ld.global.f32 	%f1259, [%rd155];
	add.s32 	%r679, %r676, %r665;
	add.s32 	%r680, %r672, %r679;
	mul.wide.s32 	%rd156, %r680, 4;
	add.s64 	%rd157, %rd149, %rd156;
	ld.global.f32 	%f1260, [%rd157];
	mul.lo.s32 	%r681, %r669, %r4;
	add.s32 	%r682, %r681, %r671;
	mul.wide.s32 	%rd158, %r682, 4;
	add.s64 	%rd159, %rd149, %rd158;
	ld.global.f32 	%f1261, [%rd159];
	add.s32 	%r683, %r681, %r674;
	mul.wide.s32 	%rd160, %r683, 4;
	add.s64 	%rd161, %rd149, %rd160;
	ld.global.f32 	%f1262, [%rd161];
	add.s32 	%r684, %r681, %r677;
	mul.wide.s32 	%rd162, %r684, 4;
	add.s64 	%rd163, %rd149, %rd162;
	ld.global.f32 	%f1263, [%rd163];
	add.s32 	%r685, %r681, %r679;
	mul.wide.s32 	%rd164, %r685, 4;
	add.s64 	%rd165, %rd149, %rd164;
	ld.global.f32 	%f1264, [%rd165];
	ld.local.f32 	%f1265, [%rd9+4];
	mov.f32 	%f1266, 0f3F800000;
	sub.f32 	%f1267, %f1266, %f1256;
	sub.f32 	%f1268, %f1266, %f1254;
	mul.f32 	%f1269, %f1252, %f1258;
	sub.f32 	%f1270, %f1266, %f1252;
	fma.rn.f32 	%f1271, %f1270, %f1257, %f1269;
	mul.f32 	%f1272, %f1252, %f1260;
	fma.rn.f32 	%f1273, %f1270, %f1259, %f1272;
	mul.f32 	%f1274, %f1254, %f1273;
	fma.rn.f32 	%f1275, %f1268, %f1271, %f1274;
	mul.f32 	%f1276, %f1252, %f1262;
	fma.rn.f32 	%f1277, %f1270, %f1261, %f1276;
	mul.f32 	%f1278, %f1252, %f1264;
	fma.rn.f32 	%f1279, %f1270, %f1263, %f1278;
	mul.f32 	%f1280, %f1254, %f1279;
	fma.rn.f32 	%f1281, %f1268, %f1277, %f1280;
	mul.f32 	%f1282, %f1256, %f1281;
	fma.rn.f32 	%f1283, %f1267, %f1275, %f1282;
	fma.rn.f32 	%f1478, %f1265, %f1283, %f1478;
	add.s32 	%r828, %r828, 1;
	setp.ne.s32 	%p341, %r828, %r234;
	@%p341 bra 	$L__BB0_218;
$L__BB0_252:
	setp.lt.s32 	%p342, %r234, 1;
	add.f32 	%f1285, %f267, %f1478;
	setp.ge.f32 	%p343, %f1285, 0f3F018937;
	selp.f32 	%f1286, 0f3F800000, %f1285, %p343;
	setp.lt.f32 	%p344, %f1286, 0f3EFCED91;
	add.f32 	%f1287, %f1286, %f1286;
	mul.f32 	%f1288, %f1287, 0f42FF0000;
	selp.f32 	%f1289, 0f00000000, %f1288, %p344;
	cvt.rzi.s32.f32 	%r202, %f1289;
	mov.f32 	%f1290, 0f3F333333;
	mov.f32 	%f1291, 0f420C0000;
	st.local.v2.f32 	[%rd1], {%f1291, %f1290};
	mov.f32 	%f1292, 0f3E4CCCCD;
	mov.f32 	%f1293, 0f41500000;
	st.local.v2.f32 	[%rd1+8], {%f1293, %f1292};
	mov.f32 	%f1294, 0f3DCCCCCD;
	mov.f32 	%f1295, 0f40A00000;
	st.local.v2.f32 	[%rd1+16], {%f1295, %f1294};
	mov.f32 	%f1489, 0f00000000;
	@%p342 bra 	$L__BB0_288;
	ld.param.u32 	%r781, [_Z20k_octree_fill_blocksPiPfiiiii_param_5];
	ld.param.u32 	%r779, [_Z20k_octree_fill_blocksPiPfiiiii_param_4];
	mov.u32 	%r687, %ctaid.x;
	mov.u32 	%r688, %ntid.x;
	mov.u32 	%r689, %tid.x;
	mad.lo.s32 	%r690, %r687, %r688, %r689;
	shl.b32 	%r691, %r690, 1;
	add.s32 	%r692, %r779, %r691;
	add.s32 	%r693, %r692, 1;
	cvt.rn.f32.s32 	%f377, %r693;
	cvt.rn.f32.s32 	%f1297, %r235;
	abs.f32 	%f378, %f1297;
	mul.f32 	%f379, %f378, 0f4B000000;
	neg.f32 	%f380, %f378;
	mov.b32 	%r694, %f379;
	and.b32  	%r203, %r694, -8388608;
	and.b32  	%r695, %r694, 8388607;
	or.b32  	%r696, %r695, 1065353216;
	mov.b32 	%f1298, %r696;
	neg.f32 	%f381, %f1298;
	mov.u32 	%r697, %ctaid.y;
	mov.u32 	%r698, %ntid.y;
	mov.u32 	%r699, %tid.y;
	mad.lo.s32 	%r700, %r697, %r698, %r699;
	shl.b32 	%r701, %r700, 1;
	add.s32 	%r702, %r781, %r701;
	add.s32 	%r703, %r702, 1;
	cvt.rn.f32.s32 	%f382, %r703;
	mov.f32 	%f1489, 0f00000000;
	mov.b32 	%r835, 0;
$L__BB0_254:
	mov.b32 	%r704, %f379;
	and.b32  	%r705, %r704, 8388607;
	or.b32  	%r706, %r705, 1065353216;
	mov.b32 	%f1299, %r706;
	rcp.approx.ftz.f32 	%f384, %f1299;
	add.f32 	%f385, %f378, %f378;
	shl.b32 	%r707, %r835, 1;
	mul.wide.u32 	%rd166, %r707, 4;
	add.s64 	%rd10, %rd1, %rd166;
	ld.local.f32 	%f386, [%rd10];
	div.rn.f32 	%f387, %f377, %f386;
	abs.f32 	%f1482, %f387;
	setp.lt.f32 	%p345, %f1482, %f378;
	@%p345 bra 	$L__BB0_265;
	setp.gtu.f32 	%p346, %f1482, %f379;
	@%p346 bra 	$L__BB0_262;
	div.approx.f32 	%f1300, %f1482, %f378;
	cvt.rzi.f32.f32 	%f1480, %f1300;
	fma.rn.f32 	%f390, %f380, %f1480, %f1482;
	mov.b32 	%r205, %f390;
	mov.b32 	%r708, %f378;
	setp.lt.u32 	%p347, %r205, %r708;
	@%p347 bra 	$L__BB0_261;
	setp.lt.u32 	%p348, %r205, -2147483647;
	@%p348 bra 	$L__BB0_259;
	add.f32 	%f1304, %f1480, 0fBF800000;
	setp.lt.f32 	%p351, %f390, %f380;
	add.f32 	%f1305, %f1304, 0fBF800000;
	selp.f32 	%f1480, %f1305, %f1304, %p351;
	bra.uni 	$L__BB0_261;
$L__BB0_259:
	add.f32 	%f1480, %f1480, 0f3F800000;
	setp.ltu.f32 	%p349, %f390, %f385;
	@%p349 bra 	$L__BB0_261;
	add.f32 	%f1301, %f1480, 0f3F800000;
	fma.rn.f32 	%f1302, %f378, 0fC0400000, %f390;
	setp.ge.f32 	%p350, %f1302, 0f00000000;
	add.f32 	%f1303, %f1301, 0f3F800000;
	selp.f32 	%f1480, %f1303, %f1301, %p350;
$L__BB0_261:
	fma.rn.f32 	%f1482, %f380, %f1480, %f1482;
	bra.uni 	$L__BB0_265;
$L__BB0_262:
	mov.b32 	%r206, %f1482;
	and.b32  	%r709, %r206, 8388607;
	or.b32  	%r836, %r709, 1065353216;
	mov.b32 	%f1481, %r836;
	sub.s32 	%r710, %r206, %r203;
	and.b32  	%r711, %r710, -8388608;
	add.s32 	%r837, %r711, 192937984;
	setp.eq.s32 	%p352, %r837, 0;
	@%p352 bra 	$L__BB0_264;
$L__BB0_263:
	min.u32 	%r712, %r837, 192937984;
	add.s32 	%r713, %r836, %r712;
	mov.b32 	%f1306, %r713;
	mul.f32 	%f1307, %f384, %f1306;
	fma.rn.f32 	%f1308, %f381, %f1307, %f1306;
	fma.rn.f32 	%f1309, %f1308, %f384, %f1307;
	fma.rn.f32 	%f1310, %f381, %f1309, %f1306;
	fma.rz.f32 	%f1311, %f1310, %f384, %f1309;
	cvt.rzi.f32.f32 	%f1312, %f1311;
	fma.rn.f32 	%f1481, %f381, %f1312, %f1306;
	sub.s32 	%r837, %r837, %r712;
	mov.b32 	%r836, %f1481;
	setp.ne.s32 	%p353, %r837, 0;
	setp.ne.s32 	%p354, %r836, 0;
	and.pred  	%p355, %p353, %p354;
	@%p355 bra 	$L__BB0_263;
$L__BB0_264:
	setp.leu.f32 	%p356, %f378, 0f00000000;
	setp.gt.u32 	%p357, %r206, 2139095039;
	mov.b32 	%f1314, %r203;
	selp.f32 	%f1315, 0f7FFFFFFF, %f1314, %p357;
	selp.f32 	%f1316, 0f7FFFFFFF, %f1315, %p356;
	mul.f32 	%f1317, %f1481, 0f34000000;
	mul.f32 	%f1482, %f1316, %f1317;
$L__BB0_265:
	abs.f32 	%f1318, %f1482;
	setp.nan.f32 	%p358, %f1318, %f1318;
	copysign.f32 	%f1319, %f387, %f1482;
	selp.f32 	%f401, %f1482, %f1319, %p358;
	div.rn.f32 	%f402, %f382, %f386;
	abs.f32 	%f1485, %f402;
	setp.lt.f32 	%p359, %f1485, %f378;
	@%p359 bra 	$L__BB0_276;
	setp.gtu.f32 	%p360, %f1485, %f379;
	@%p360 bra 	$L__BB0_273;
	div.approx.f32 	%f1320, %f1485, %f378;
	cvt.rzi.f32.f32 	%f1483, %f1320;
	fma.rn.f32 	%f405, %f380, %f1483, %f1485;
	mov.b32 	%r213, %f405;
	mov.b32 	%r714, %f378;
	setp.lt.u32 	%p361, %r213, %r714;
	@%p361 bra 	$L__BB0_272;
	setp.lt.u32 	%p362, %r213, -2147483647;
	@%p362 bra 	$L__BB0_270;
	add.f32 	%f1324, %f1483, 0fBF800000;
	setp.lt.f32 	%p365, %f405, %f380;
	add.f32 	%f1325, %f1324, 0fBF800000;
	selp.f32 	%f1483, %f1325, %f1324, %p365;
	bra.uni 	$L__BB0_272;
$L__BB0_270:
	add.f32 	%f1483, %f1483, 0f3F800000;
	setp.ltu.f32 	%p363, %f405, %f385;
	@%p363 bra 	$L__BB0_272;
	add.f32 	%f1321, %f1483, 0f3F800000;
	fma.rn.f32 	%f1322, %f378, 0fC0400000, %f405;
	setp.ge.f32 	%p364, %f1322, 0f00000000;
	add.f32 	%f1323, %f1321, 0f3F800000;
	selp.f32 	%f1483, %f1323, %f1321, %p364;
$L__BB0_272:
	fma.rn.f32 	%f1485, %f380, %f1483, %f1485;
	bra.uni 	$L__BB0_276;
$L__BB0_273:
	mov.b32 	%r214, %f1485;
	and.b32  	%r715, %r214, 8388607;
	or.b32  	%r838, %r715, 1065353216;
	mov.b32 	%f1484, %r838;
	sub.s32 	%r716, %r214, %r203;
	and.b32  	%r717, %r716, -8388608;
	add.s32 	%r839, %r717, 192937984;
	setp.eq.s32 	%p366, %r839, 0;
	@%p366 bra 	$L__BB0_275;
$L__BB0_274:
	min.u32 	%r718, %r839, 192937984;
	add.s32 	%r719, %r838, %r718;
	mov.b32 	%f1326, %r719;
	mul.f32 	%f1327, %f384, %f1326;
	fma.rn.f32 	%f1328, %f381, %f1327, %f1326;
	fma.rn.f32 	%f1329, %f1328, %f384, %f1327;
	fma.rn.f32 	%f1330, %f381, %f1329, %f1326;
	fma.rz.f32 	%f1331, %f1330, %f384, %f1329;
	cvt.rzi.f32.f32 	%f1332, %f1331;
	fma.rn.f32 	%f1484, %f381, %f1332, %f1326;
	sub.s32 	%r839, %r839, %r718;
	mov.b32 	%r838, %f1484;
	setp.ne.s32 	%p367, %r839, 0;
	setp.ne.s32 	%p368, %r838, 0;
	and.pred  	%p369, %p367, %p368;
	@%p369 bra 	$L__BB0_274;
$L__BB0_275:
	setp.leu.f32 	%p370, %f378, 0f00000000;
	setp.gt.u32 	%p371, %r214, 2139095039;
	mov.b32 	%f1334, %r203;
	selp.f32 	%f1335, 0f7FFFFFFF, %f1334, %p371;
	selp.f32 	%f1336, 0f7FFFFFFF, %f1335, %p370;
	mul.f32 	%f1337, %f1484, 0f34000000;
	mul.f32 	%f1485, %f1336, %f1337;
$L__BB0_276:
	abs.f32 	%f1338, %f1485;
	setp.nan.f32 	%p372, %f1338, %f1338;
	copysign.f32 	%f1339, %f402, %f1485;
	selp.f32 	%f416, %f1485, %f1339, %p372;
	div.rn.f32 	%f417, %f266, %f386;
	abs.f32 	%f1488, %f417;
	setp.lt.f32 	%p373, %f1488, %f378;
	@%p373 bra 	$L__BB0_287;
	setp.gtu.f32 	%p374, %f1488, %f379;
	@%p374 bra 	$L__BB0_284;
	div.approx.f32 	%f1340, %f1488, %f378;
	cvt.rzi.f32.f32 	%f1486, %f1340;
	fma.rn.f32 	%f420, %f380, %f1486, %f1488;
	mov.b32 	%r221, %f420;
	mov.b32 	%r720, %f378;
	setp.lt.u32 	%p375, %r221, %r720;
	@%p375 bra 	$L__BB0_283;
	setp.lt.u32 	%p376, %r221, -2147483647;
	@%p376 bra 	$L__BB0_281;
	add.f32 	%f1344, %f1486, 0fBF800000;
	setp.lt.f32 	%p379, %f420, %f380;
	add.f32 	%f1345, %f1344, 0fBF800000;
	selp.f32 	%f1486, %f1345, %f1344, %p379;
	bra.uni 	$L__BB0_283;
$L__BB0_281:
	add.f32 	%f1486, %f1486, 0f3F800000;
	setp.ltu.f32 	%p377, %f420, %f385;
	@%p377 bra 	$L__BB0_283;
	add.f32 	%f1341, %f1486, 0f3F800000;
	fma.rn.f32 	%f1342, %f378, 0fC0400000, %f420;
	setp.ge.f32 	%p378, %f1342, 0f00000000;
	add.f32 	%f1343, %f1341, 0f3F800000;
	selp.f32 	%f1486, %f1343, %f1341, %p378;
$L__BB0_283:
	fma.rn.f32 	%f1488, %f380, %f1486, %f1488;
	bra.uni 	$L__BB0_287;
$L__BB0_284:
	mov.b32 	%r222, %f1488;
	and.b32  	%r721, %r222, 8388607;
	or.b32  	%r840, %r721, 1065353216;
	mov.b32 	%f1487, %r840;
	sub.s32 	%r722, %r222, %r203;
	and.b32  	%r723, %r722, -8388608;
	add.s32 	%r841, %r723, 192937984;
	setp.eq.s32 	%p380, %r841, 0;
	@%p380 bra 	$L__BB0_286;
$L__BB0_285:
	min.u32 	%r724, %r841, 192937984;
	add.s32 	%r725, %r840, %r724;
	mov.b32 	%f1346, %r725;
	mul.f32 	%f1347, %f384, %f1346;
	fma.rn.f32 	%f1348, %f381, %f1347, %f1346;
	fma.rn.f32 	%f1349, %f1348, %f384, %f1347;
	fma.rn.f32 	%f1350, %f381, %f1349, %f1346;
	fma.rz.f32 	%f1351, %f1350, %f384, %f1349;
	cvt.rzi.f32.f32 	%f1352, %f1351;
	fma.rn.f32 	%f1487, %f381, %f1352, %f1346;
	sub.s32 	%r841, %r841, %r724;
	mov.b32 	%r840, %f1487;
	setp.ne.s32 	%p381, %r841, 0;
	setp.ne.s32 	%p382, %r840, 0;
	and.pred  	%p383, %p381, %p382;
	@%p383 bra 	$L__BB0_285;
$L__BB0_286:
	setp.leu.f32 	%p384, %f378, 0f00000000;
	setp.gt.u32 	%p385, %r222, 2139095039;
	mov.b32 	%f1354, %r203;
	selp.f32 	%f1355, 0f7FFFFFFF, %f1354, %p385;
	selp.f32 	%f1356, 0f7FFFFFFF, %f1355, %p384;
	mul.f32 	%f1357, %f1487, 0f34000000;
	mul.f32 	%f1488, %f1356, %f1357;
$L__BB0_287:
	ld.param.u64 	%rd198, [_Z20k_octree_fill_blocksPiPfiiiii_param_1];
	abs.f32 	%f1358, %f1488;
	setp.nan.f32 	%p386, %f1358, %f1358;
	copysign.f32 	%f1359, %f417, %f1488;
	selp.f32 	%f1360, %f1488, %f1359, %p386;
	cvt.rmi.f32.f32 	%f1361, %f401;
	cvt.rzi.s32.f32 	%r726, %f1361;
	cvt.rmi.f32.f32 	%f1362, %f416;
	cvt.rzi.s32.f32 	%r727, %f1362;
	cvt.rmi.f32.f32 	%f1363, %f1360;
	cvt.rzi.s32.f32 	%r728, %f1363;
	cvt.rn.f32.s32 	%f1364, %r726;
	sub.f32 	%f1365, %f401, %f1364;
	cvt.rn.f32.s32 	%f1366, %r727;
	sub.f32 	%f1367, %f416, %f1366;
	cvt.rn.f32.s32 	%f1368, %r728;
	sub.f32 	%f1369, %f1360, %f1368;
	add.s32 	%r729, %r235, -1;
	setp.lt.s32 	%p387, %r726, %r729;
	add.s32 	%r730, %r726, 1;
	selp.b32 	%r731, %r730, 0, %p387;
	setp.lt.s32 	%p388, %r727, %r729;
	add.s32 	%r732, %r727, 1;
	selp.b32 	%r733, %r732, 0, %p388;
	setp.lt.s32 	%p389, %r728, %r729;
	add.s32 	%r734, %r728, 1;
	selp.b32 	%r735, %r734, 0, %p389;
	mul.lo.s32 	%r736, %r727, %r235;
	add.s32 	%r737, %r736, %r726;
	mul.lo.s32 	%r738, %r728, %r4;
	add.s32 	%r739, %r738, %r737;
	cvta.to.global.u64 	%rd167, %rd198;
	mul.wide.s32 	%rd168, %r739, 4;
	add.s64 	%rd169, %rd167, %rd168;
	ld.global.f32 	%f1370, [%rd169];
	add.s32 	%r740, %r736, %r731;
	add.s32 	%r741, %r738, %r740;
	mul.wide.s32 	%rd170, %r741, 4;
	add.s64 	%rd171, %rd167, %rd170;
	ld.global.f32 	%f1371, [%rd171];
	mul.lo.s32 	%r742, %r733, %r235;
	add.s32 	%r743, %r742, %r726;
	add.s32 	%r744, %r738, %r743;
	mul.wide.s32 	%rd172, %r744, 4;
	add.s64 	%rd173, %rd167, %rd172;
	ld.global.f32 	%f1372, [%rd173];
	add.s32 	%r745, %r742, %r731;
	add.s32 	%r746, %r738, %r745;
	mul.wide.s32 	%rd174, %r746, 4;
	add.s64 	%rd175, %rd167, %rd174;
	ld.global.f32 	%f1373, [%rd175];
	mul.lo.s32 	%r747, %r735, %r4;
	add.s32 	%r748, %r747, %r737;
	mul.wide.s32 	%rd176, %r748, 4;
	add.s64 	%rd177, %rd167, %rd176;
	ld.global.f32 	%f1374, [%rd177];
	add.s32 	%r749, %r747, %r740;
	mul.wide.s32 	%rd178, %r749, 4;
	add.s64 	%rd179, %rd167, %rd178;
	ld.global.f32 	%f1375, [%rd179];
	add.s32 	%r750, %r747, %r743;
	mul.wide.s32 	%rd180, %r750, 4;
	add.s64 	%rd181, %rd167, %rd180;
	ld.global.f32 	%f1376, [%rd181];
	add.s32 	%r751, %r747, %r745;
	mul.wide.s32 	%rd182, %r751, 4;
	add.s64 	%rd183, %rd167, %rd182;
	ld.global.f32 	%f1377, [%rd183];
	ld.local.f32 	%f1378, [%rd10+4];
	mov.f32 	%f1379, 0f3F800000;
	sub.f32 	%f1380, %f1379, %f1369;
	sub.f32 	%f1381, %f1379, %f1367;
	mul.f32 	%f1382, %f1365, %f1371;
	sub.f32 	%f1383, %f1379, %f1365;
	fma.rn.f32 	%f1384, %f1383, %f1370, %f1382;
	mul.f32 	%f1385, %f1365, %f1373;
	fma.rn.f32 	%f1386, %f1383, %f1372, %f1385;
	mul.f32 	%f1387, %f1367, %f1386;
	fma.rn.f32 	%f1388, %f1381, %f1384, %f1387;
	mul.f32 	%f1389, %f1365, %f1375;
	fma.rn.f32 	%f1390, %f1383, %f1374, %f1389;
	mul.f32 	%f1391, %f1365, %f1377;
	fma.rn.f32 	%f1392, %f1383, %f1376, %f1391;
	mul.f32 	%f1393, %f1367, %f1392;
	fma.rn.f32 	%f1394, %f1381, %f1390, %f1393;
	mul.f32 	%f1395, %f1369, %f1394;
	fma.rn.f32 	%f1396, %f1380, %f1388, %f1395;
	fma.rn.f32 	%f1489, %f1378, %f1396, %f1489;
	add.s32 	%r835, %r835, 1;
	setp.ne.s32 	%p390, %r835, %r234;
	@%p390 bra 	$L__BB0_254;
$L__BB0_288:
	ld.param.u64 	%rd190, [_Z20k_octree_fill_blocksPiPfiiiii_param_0];
	cvta.to.global.u64 	%rd11, %rd190;
	add.f32 	%f1397, %f267, %f1489;
	setp.ge.f32 	%p391, %f1397, 0f3F018937;
	selp.f32 	%f1398, 0f3F800000, %f1397, %p391;
	setp.lt.f32 	%p392, %f1398, 0f3EFCED91;
	add.f32 	%f1399, %f1398, %f1398;
	mul.f32 	%f1400, %f1399, 0f42FF0000;
	selp.f32 	%f1401, 0f00000000, %f1400, %p392;
	cvt.rzi.s32.f32 	%r752, %f1401;
	setp.ne.s32 	%p393, %r842, %r61;
	setp.ne.s32 	%p394, %r842, %r89;
	or.pred  	%p395, %p393, %p394;
	setp.ne.s32 	%p396, %r842, %r117;
	or.pred  	%p397, %p395, %p396;
	setp.ne.s32 	%p398, %r842, %r146;
	or.pred  	%p399, %p397, %p398;
	setp.ne.s32 	%p400, %r842, %r174;
	or.pred  	%p401, %p399, %p400;
	setp.ne.s32 	%p402, %r842, %r202;
	or.pred  	%p403, %p401, %p402;
	setp.ne.s32 	%p404, %r842, %r752;
	or.pred  	%p405, %p403, %p404;
	@%p405 bra 	$L__BB0_290;
	mul.wide.s32 	%rd186, %r1, 4;
	add.s64 	%rd187, %rd11, %rd186;
	mov.b32 	%r763, 0;
	st.global.u32 	[%rd187], %r763;
	st.global.u32 	[%rd187+4], %r763;
	st.global.u32 	[%rd187+8], %r763;
	st.global.u32 	[%rd187+12], %r763;
	st.global.u32 	[%rd187+16], %r763;
	st.global.u32 	[%rd187+20], %r763;
	st.global.u32 	[%rd187+24], %r763;
	st.global.u32 	[%rd187+28], %r763;
	mov.b32 	%r843, -1073741824;
	bra.uni 	$L__BB0_291;
$L__BB0_290:
	or.b32  	%r754, %r842, -1073741824;
	mul.wide.s32 	%rd184, %r1, 4;
	add.s64 	%rd185, %rd11, %rd184;
	st.global.u32 	[%rd185], %r754;
	or.b32  	%r755, %r61, -1073741824;
	st.global.u32 	[%rd185+4], %r755;
	or.b32  	%r756, %r89, -1073741824;
	st.global.u32 	[%rd185+8], %r756;
	or.b32  	%r757, %r117, -1073741824;
	st.global.u32 	[%rd185+12], %r757;
	or.b32  	%r758, %r146, -1073741824;
	st.global.u32 	[%rd185+16], %r758;
	or.b32  	%r759, %r174, -1073741824;
	st.global.u32 	[%rd185+20], %r759;
	or.b32  	%r760, %r202, -1073741824;
	st.global.u32 	[%rd185+24], %r760;
	or.b32  	%r761, %r752, -1073741824;
	st.global.u32 	[%rd185+28], %r761;
	and.b32  	%r842, %r1, 1073741816;
	mov.b32 	%r843, -2147483648;
$L__BB0_291:
	mov.u32 	%r764, %nctaid.z;
	cvt.rzi.s32.f32 	%r765, %f1;
	or.b32  	%r766, %r843, %r842;
	mov.u32 	%r767, %ntid.z;
	mul.lo.s32 	%r768, %r764, %r767;
	mov.u32 	%r769, %ntid.y;
	mov.u32 	%r770, %nctaid.y;
	mul.lo.s32 	%r771, %r769, %r770;
	mov.u32 	%r772, %ntid.x;
	mov.u32 	%r773, %nctaid.x;
	mul.lo.s32 	%r774, %r772, %r773;
	mul.lo.s32 	%r775, %r771, %r774;
	mul.lo.s32 	%r776, %r768, %r775;
	shl.b32 	%r777, %r776, 3;
	add.s32 	%r778, %r765, %r777;
	mul.wide.s32 	%rd188, %r778, 4;
	add.s64 	%rd189, %rd11, %rd188;
	st.global.u32 	[%rd189], %r766;
	ret;

}
	// .globl	_Z12k_build_treePii
.visible .entry _Z12k_build_treePii(
	.param .u64 .ptr .align 1 _Z12k_build_treePii_param_0,
	.param .u32 _Z12k_build_treePii_param_1
)
{
	.reg .pred 	%p<19>;
	.reg .b32 	%r<66>;
	.reg .b32 	%f<14>;
	.reg .b64 	%rd<7>;

	ld.param.u64 	%rd3, [_Z12k_build_treePii_param_0];
	ld.param.u32 	%r12, [_Z12k_build_treePii_param_1];
	cvta.to.global.u64 	%rd1, %rd3;
	mov.u32 	%r13, %ntid.x;
	mov.u32 	%r14, %nctaid.x;
	mul.lo.s32 	%r15, %r13, %r14;
	mov.u32 	%r16, %ntid.y;
	mov.u32 	%r17, %nctaid.y;
	mul.lo.s32 	%r18, %r16, %r17;
	mov.u32 	%r1, %ntid.z;
	mov.u32 	%r19, %ctaid.x;
	mov.u32 	%r20, %tid.x;
	mad.lo.s32 	%r21, %r19, %r13, %r20;
	mov.u32 	%r22, %ctaid.y;
	mov.u32 	%r23, %tid.y;
	mad.lo.s32 	%r24, %r22, %r16, %r23;
	mov.u32 	%r25, %ctaid.z;
	mov.u32 	%r26, %tid.z;
	mad.lo.s32 	%r27, %r25, %r1, %r26;
	mad.lo.s32 	%r28, %r27, %r18, %r24;
	mad.lo.s32 	%r29, %r28, %r15, %r21;
	shl.b32 	%r30, %r29, 3;
	cvt.rn.f32.s32 	%f2, %r21;
	mul.f32 	%f3, %f2, 0f3F000000;
	cvt.rzi.s32.f32 	%r31, %f3;
	cvt.rn.f32.s32 	%f4, %r31;
	cvt.rn.f32.u32 	%f5, %r24;
	mul.f32 	%f6, %f5, 0f3F000000;
	cvt.rzi.s32.f32 	%r32, %f6;
	mul.lo.s32 	%r33, %r32, %r15;
	cvt.rn.f32.s32 	%f7, %r33;
	fma.rn.f32 	%f8, %f7, 0f3F000000, %f4;
	cvt.rn.f32.u32 	%f9, %r27;
	mul.f32 	%f10, %f9, 0f3F000000;
	cvt.rzi.s32.f32 	%r34, %f10;
	mul.lo.s32 	%r2, %r18, %r15;
	mul.lo.s32 	%r35, %r2, %r34;
	cvt.rn.f32.s32 	%f11, %r35;
	fma.rn.f32 	%f12, %f11, 0f3E800000, %f8;
	shr.u32 	%r36, %r21, 31;
	add.s32 	%r37, %r21, %r36;
	and.b32  	%r38, %r37, -2;
	sub.s32 	%r39, %r21, %r38;
	shl.b32 	%r40, %r24, 1;
	and.b32  	%r41, %r40, 2;
	add.s32 	%r42, %r41, %r39;
	shl.b32 	%r43, %r27, 2;
	and.b32  	%r44, %r43, 4;
	add.s32 	%r45, %r42, %r44;
	cvt.rn.f32.s32 	%f13, %r45;
	fma.rn.f32 	%f1, %f12, 0f41000000, %f13;
	add.s32 	%r3, %r30, %r12;
	mul.wide.s32 	%rd4, %r3, 4;
	add.s64 	%rd2, %rd1, %rd4;
	ld.global.u32 	%r64, [%rd2];
	ld.global.u32 	%r47, [%rd2+4];
	ld.global.u32 	%r48, [%rd2+8];
	ld.global.u32 	%r5, [%rd2+16];
	ld.global.u32 	%r6, [%rd2+20];
	ld.global.u32 	%r7, [%rd2+24];
	ld.global.u32 	%r8, [%rd2+28];
	setp.ne.s32 	%p4, %r64, %r47;
	setp.ne.s32 	%p5, %r64, %r48;
	mov.pred 	%p18, 0;
	or.pred  	%p6, %p4, %p5;
	@%p6 bra 	$L__BB1_2;
	ld.global.u32 	%r50, [%rd2+12];
	setp.eq.s32 	%p18, %r64, %r50;
$L__BB1_2:
	setp.eq.s32 	%p7, %r64, %r5;
	and.pred  	%p8, %p18, %p7;
	setp.eq.s32 	%p9, %r64, %r6;
	and.pred  	%p10, %p8, %p9;
	setp.eq.s32 	%p11, %r64, %r7;
	and.pred  	%p12, %p10, %p11;
	setp.eq.s32 	%p13, %r64, %r8;
	shr.u32 	%r51, %r64, 30;
	and.b32  	%r52, %r51, 1;
	setp.eq.b32 	%p14, %r52, 1;
	and.pred  	%p15, %p14, %p13;
	and.pred  	%p16, %p12, %p15;
	not.pred 	%p17, %p16;
	@%p17 bra 	$L__BB1_4;
	mov.b32 	%r55, 0;
	st.global.u32 	[%rd2], %r55;
	st.global.u32 	[%rd2+4], %r55;
	st.global.u32 	[%rd2+8], %r55;
	st.global.u32 	[%rd2+12], %r55;
	st.global.u32 	[%rd2+16], %r55;
	st.global.u32 	[%rd2+20], %r55;
	st.global.u32 	[%rd2+24], %r55;
	st.global.u32 	[%rd2+28], %r55;
	mov.b32 	%r65, -1073741824;
	bra.uni 	$L__BB1_5;
$L__BB1_4:
	and.b32  	%r64, %r3, 1073741823;
	mov.b32 	%r65, -2147483648;
$L__BB1_5:
	mov.u32 	%r56, %nctaid.z;
	cvt.rzi.s32.f32 	%r57, %f1;
	or.b32  	%r58, %r65, %r64;
	mul.lo.s32 	%r59, %r56, %r1;
	mul.lo.s32 	%r60, %r59, %r2;
	shl.b32 	%r61, %r60, 3;
	add.s32 	%r62, %r12, %r61;
	add.s32 	%r63, %r62, %r57;
	mul.wide.s32 	%rd5, %r63, 4;
	add.s64 	%rd6, %rd1, %rd5;
	st.global.u32 	[%rd6], %r58;
	ret;

}
	// .globl	_Z24k_blelloch_scan_and_packPiS_i
.visible .entry _Z24k_blelloch_scan_and_packPiS_i(
	.param .u64 .ptr .align 1 _Z24k_blelloch_scan_and_packPiS_i_param_0,
	.param .u64 .ptr .align 1 _Z24k_blelloch_scan_and_packPiS_i_param_1,
	.param .u32 _Z24k_blelloch_scan_and_packPiS_i_param_2
)
{
	.reg .pred 	%p<10>;
	.reg .b32 	%r<64>;
	.reg .b64 	%rd<11>;

	ld.param.u64 	%rd3, [_Z24k_blelloch_scan_and_packPiS_i_param_0];
	ld.param.u64 	%rd4, [_Z24k_blelloch_scan_and_packPiS_i_param_1];
	ld.param.u32 	%r23, [_Z24k_blelloch_scan_and_packPiS_i_param_2];
	cvta.to.global.u64 	%rd1, %rd4;
	cvta.to.global.u64 	%rd5, %rd3;
	mov.u32 	%r1, %tid.x;
	shl.b32 	%r2, %r1, 1;
	mov.u32 	%r24, %ctaid.x;
	mov.u32 	%r3, %ntid.x;
	shl.b32 	%r4, %r3, 1;
	mul.lo.s32 	%r5, %r4, %r24;
	add.s32 	%r6, %r5, %r2;
	setp.ge.s32 	%p1, %r6, %r23;
	mul.wide.s32 	%rd6, %r6, 4;
	add.s64 	%rd2, %rd5, %rd6;
	@%p1 bra 	$L__BB2_2;
	ld.global.u32 	%r26, [%rd2];
	setp.gt.u32 	%p2, %r26, 1073741823;
	selp.u32 	%r58, 1, 0, %p2;
	ld.global.u32 	%r57, [%rd2+4];
	bra.uni 	$L__BB2_3;
$L__BB2_2:
	mov.b32 	%r57, 0;
	st.global.u32 	[%rd2], %r57;
	st.global.u32 	[%rd2+4], %r57;
	mov.u32 	%r58, %r57;
$L__BB2_3:
	shl.b32 	%r28, %r2, 2;
	mov.u32 	%r29, shared_mem;
	add.s32 	%r11, %r29, %r28;
	setp.gt.u32 	%p3, %r57, 1073741823;
	selp.u32 	%r30, 1, 0, %p3;
	add.s32 	%r12, %r2, 1;
	st.shared.v2.u32 	[%r11], {%r58, %r30};
	mov.b32 	%r63, 1;
	mov.u32 	%r59, %r3;
$L__BB2_4:
	bar.sync 	0;
	setp.ge.u32 	%p4, %r1, %r59;
	@%p4 bra 	$L__BB2_6;
	mul.lo.s32 	%r31, %r63, %r12;
	shl.b32 	%r32, %r31, 2;
	add.s32 	%r34, %r29, %r32;
	ld.shared.u32 	%r35, [%r34+-4];
	shl.b32 	%r36, %r63, 2;
	add.s32 	%r37, %r34, %r36;
	ld.shared.u32 	%r38, [%r37+-4];
	add.s32 	%r39, %r38, %r35;
	st.shared.u32 	[%r37+-4], %r39;
$L__BB2_6:
	shl.b32 	%r63, %r63, 1;
	shr.u32 	%r16, %r59, 1;
	setp.gt.u32 	%p5, %r59, 1;
	mov.u32 	%r59, %r16;
	@%p5 bra 	$L__BB2_4;
	setp.ne.s32 	%p6, %r1, 0;
	mov.b32 	%r61, 0;
	@%p6 bra 	$L__BB2_9;
	shl.b32 	%r41, %r4, 2;
	add.s32 	%r43, %r29, %r41;
	ld.shared.u32 	%r61, [%r43+-4];
	mov.b32 	%r44, 0;
	st.shared.u32 	[%r43+-4], %r44;
$L__BB2_9:
	mov.b32 	%r62, 1;
$L__BB2_10:
	shr.s32 	%r63, %r63, 1;
	bar.sync 	0;
	setp.ge.u32 	%p7, %r1, %r62;
	@%p7 bra 	$L__BB2_12;
	mul.lo.s32 	%r46, %r63, %r12;
	shl.b32 	%r47, %r46, 2;
	add.s32 	%r49, %r29, %r47;
	ld.shared.u32 	%r50, [%r49+-4];
	shl.b32 	%r51, %r63, 2;
	add.s32 	%r52, %r49, %r51;
	ld.shared.u32 	%r53, [%r52+-4];
	st.shared.u32 	[%r49+-4], %r53;
	add.s32 	%r54, %r53, %r50;
	st.shared.u32 	[%r52+-4], %r54;
$L__BB2_12:
	shl.b32 	%r62, %r62, 1;
	setp.le.u32 	%p8, %r62, %r3;
	@%p8 bra 	$L__BB2_10;
	setp.ne.s32 	%p9, %r1, 0;
	bar.sync 	0;
	ld.shared.v2.u32 	{%r55, %r56}, [%r11];
	add.s64 	%rd8, %rd1, %rd6;
	st.global.u32 	[%rd8], %r55;
	st.global.u32 	[%rd8+4], %r56;
	@%p9 bra 	$L__BB2_15;
	mul.wide.s32 	%rd9, %r5, 4;
	add.s64 	%rd10, %rd1, %rd9;
	st.global.u32 	[%rd10], %r61;
$L__BB2_15:
	ret;

}
	// .globl	_Z17k_copy_packed_memPiS_S_
.visible .entry _Z17k_copy_packed_memPiS_S_(
	.param .u64 .ptr .align 1 _Z17k_copy_packed_memPiS_S__param_0,
	.param .u64 .ptr .align 1 _Z17k_copy_packed_memPiS_S__param_1,
	.param .u64 .ptr .align 1 _Z17k_copy_packed_memPiS_S__param_2
)
{
	.reg .pred 	%p<6>;
	.reg .b32 	%r<29>;
	.reg .b64 	%rd<21>;

	ld.param.u64 	%rd5, [_Z17k_copy_packed_memPiS_S__param_0];
	ld.param.u64 	%rd6, [_Z17k_copy_packed_memPiS_S__param_1];
	ld.param.u64 	%rd7, [_Z17k_copy_packed_memPiS_S__param_2];
	cvta.to.global.u64 	%rd1, %rd7;
	cvta.to.global.u64 	%rd2, %rd6;
	cvta.to.global.u64 	%rd8, %rd5;
	mov.u32 	%r7, %ctaid.x;
	mov.u32 	%r8, %ntid.x;
	mul.lo.s32 	%r9, %r8, %r7;
	shl.b32 	%r10, %r9, 1;
	mov.u32 	%r11, %tid.x;
	shl.b32 	%r12, %r11, 1;
	add.s32 	%r13, %r10, %r12;
	mul.wide.s32 	%rd9, %r10, 4;
	add.s64 	%rd3, %rd2, %rd9;
	mul.wide.s32 	%rd10, %r13, 4;
	add.s64 	%rd11, %rd8, %rd10;
	ld.global.u32 	%r27, [%rd11];
	ld.global.u32 	%r28, [%rd11+4];
	setp.eq.s32 	%p1, %r11, 0;
	mul.wide.u32 	%rd12, %r12, 4;
	add.s64 	%rd4, %rd3, %rd12;
	@%p1 bra 	$L__BB3_2;
	ld.global.u32 	%r14, [%rd3];
	ld.global.u32 	%r15, [%rd4];
	add.s32 	%r16, %r15, %r14;
	st.global.u32 	[%rd4], %r16;
	ld.global.u32 	%r17, [%rd4+4];
	add.s32 	%r18, %r17, %r14;
	st.global.u32 	[%rd4+4], %r18;
$L__BB3_2:
	bar.sync 	0;
	setp.lt.u32 	%p2, %r27, 1073741824;
	@%p2 bra 	$L__BB3_6;
	and.b32  	%r19, %r27, 1073741824;
	setp.ne.s32 	%p3, %r19, 0;
	@%p3 bra 	$L__BB3_5;
	shl.b32 	%r20, %r27, 2;
	cvt.u64.u32 	%rd13, %r20;
	add.s64 	%rd14, %rd2, %rd13;
	ld.global.u32 	%r21, [%rd14];
	or.b32  	%r27, %r21, -2147483648;
$L__BB3_5:
	ld.global.u32 	%r22, [%rd4];
	mul.wide.s32 	%rd15, %r22, 4;
	add.s64 	%rd16, %rd1, %rd15;
	st.global.u32 	[%rd16], %r27;
$L__BB3_6:
	setp.lt.u32 	%p4, %r28, 1073741824;
	@%p4 bra 	$L__BB3_10;
	and.b32  	%r23, %r28, 1073741824;
	setp.ne.s32 	%p5, %r23, 0;
	@%p5 bra 	$L__BB3_9;
	shl.b32 	%r24, %r28, 2;
	cvt.u64.u32 	%rd17, %r24;
	add.s64 	%rd18, %rd2, %rd17;
	ld.global.u32 	%r25, [%rd18];
	or.b32  	%r28, %r25, -2147483648;
$L__BB3_9:
	ld.global.u32 	%r26, [%rd4+4];
	mul.wide.s32 	%rd19, %r26, 4;
	add.s64 	%rd20, %rd1, %rd19;
	st.global.u32 	[%rd20], %r28;
$L__BB3_10:
	ret;

}


// ===== COMPILED SASS (sm_100) =====

	.target	sm_100

	.elftype	@"ET_EXEC"


//--------------------- .note.nv.tkinfo           --------------------------
	.section	.note.nv.tkinfo,"",@"SHT_NOTE"
	.sectionflags	@"SHF_NOTE_NV_TKINFO"
	.tkinfo
        /*0018*/ 	.word	0x00000002
        /*0030*/ 	.string	""
        /*0030*/ 	.string	"ptxas"
        /*0030*/ 	.string	"Cuda compilation tools, release 13.0, V13.0.88"
        /*0030*/ 	.string	"Build cuda_13.0.r13.0/compiler.36424714_0"
        /*0030*/ 	.string	"-arch sm_100 -m 64 "



//--------------------- .note.nv.cuinfo           --------------------------
	.section	.note.nv.cuinfo,"",@"SHT_NOTE"
	.sectionflags	@"SHF_NOTE_NV_CUINFO"
        /*0018*/ 	.short	0x0002
        /*001a*/ 	.short	0x0064
        /*001c*/ 	.short	0x0082
	.zero		2


//--------------------- .nv.info                  --------------------------
	.section	.nv.info,"",@"SHT_CUDA_INFO"
	.align	4


	//----- nvinfo : EIATTR_REGCOUNT
	.align		4
        /*0000*/ 	.byte	0x04, 0x2f
        /*0002*/ 	.short	(.L_1 - .L_0)
	.align		4
.L_0:
        /*0004*/ 	.word	index@(_Z20k_octree_fill_blocksPiPfiiiii)
        /*0008*/ 	.word	0x00000028


	//----- nvinfo : EIATTR_FRAME_SIZE
	.align		4
.L_1:
        /*000c*/ 	.byte	0x04, 0x11
        /*000e*/ 	.short	(.L_3 - .L_2)
	.align		4
.L_2:
        /*0010*/ 	.word	index@($__internal_0_$__cuda_sm3x_div_rn_noftz_f32_slowpath)
        /*0014*/ 	.word	0x00000018


	//----- nvinfo : EIATTR_FRAME_SIZE
	.align		4
.L_3:
        /*0018*/ 	.byte	0x04, 0x11
        /*001a*/ 	.short	(.L_5 - .L_4)
	.align		4
.L_4:
        /*001c*/ 	.word	index@(_Z20k_octree_fill_blocksPiPfiiiii)
        /*0020*/ 	.word	0x00000018


	//----- nvinfo : EIATTR_REGCOUNT
	.align		4
.L_5:
        /*0024*/ 	.byte	0x04, 0x2f
        /*0026*/ 	.short	(.L_7 - .L_6)
	.align		4
.L_6:
        /*0028*/ 	.word	index@(_Z12k_build_treePii)
        /*002c*/ 	.word	0x0000001a


	//----- nvinfo : EIATTR_FRAME_SIZE
	.align		4
.L_7:
        /*0030*/ 	.byte	0x04, 0x11
        /*0032*/ 	.short	(.L_9 - .L_8)
	.align		4
.L_8:
        /*0034*/ 	.word	index@(_Z12k_build_treePii)
        /*0038*/ 	.word	0x00000000


	//----- nvinfo : EIATTR_REGCOUNT
	.align		4
.L_9:
        /*003c*/ 	.byte	0x04, 0x2f
        /*003e*/ 	.short	(.L_11 - .L_10)
	.align		4
.L_10:
        /*0040*/ 	.word	index@(_Z24k_blelloch_scan_and_packPiS_i)
        /*0044*/ 	.word	0x00000011


	//----- nvinfo : EIATTR_FRAME_SIZE
	.align		4
.L_11:
        /*0048*/ 	.byte	0x04, 0x11
        /*004a*/ 	.short	(.L_13 - .L_12)
	.align		4
.L_12:
        /*004c*/ 	.word	index@(_Z24k_blelloch_scan_and_packPiS_i)
        /*0050*/ 	.word	0x00000000


	//----- nvinfo : EIATTR_REGCOUNT
	.align		4
.L_13:
        /*0054*/ 	.byte	0x04, 0x2f
        /*0056*/ 	.short	(.L_15 - .L_14)
	.align		4
.L_14:
        /*0058*/ 	.word	index@(_Z17k_copy_packed_memPiS_S_)
        /*005c*/ 	.word	0x00000012


	//----- nvinfo : EIATTR_FRAME_SIZE
	.align		4
.L_15:
        /*0060*/ 	.byte	0x04, 0x11
        /*0062*/ 	.short	(.L_17 - .L_16)
	.align		4
.L_16:
        /*0064*/ 	.word	index@(_Z17k_copy_packed_memPiS_S_)
        /*0068*/ 	.word	0x00000000


	//----- nvinfo : EIATTR_MIN_STACK_SIZE
	.align		4
.L_17:
        /*006c*/ 	.byte	0x04, 0x12
        /*006e*/ 	.short	(.L_19 - .L_18)
	.align		4
.L_18:
        /*0070*/ 	.word	index@(_Z17k_copy_packed_memPiS_S_)
        /*0074*/ 	.word	0x00000000


	//----- nvinfo : EIATTR_MIN_STACK_SIZE
	.align		4
.L_19:
        /*0078*/ 	.byte	0x04, 0x12
        /*007a*/ 	.short	(.L_21 - .L_20)
	.align		4
.L_20:
        /*007c*/ 	.word	index@(_Z24k_blelloch_scan_and_packPiS_i)
        /*0080*/ 	.word	0x00000000


	//----- nvinfo : EIATTR_MIN_STACK_SIZE
	.align		4
.L_21:
        /*0084*/ 	.byte	0x04, 0x12
        /*0086*/ 	.short	(.L_23 - .L_22)
	.align		4
.L_22:
        /*0088*/ 	.word	index@(_Z12k_build_treePii)
        /*008c*/ 	.word	0x00000000


	//----- nvinfo : EIATTR_MIN_STACK_SIZE
	.align		4
.L_23:
        /*0090*/ 	.byte	0x04, 0x12
        /*0092*/ 	.short	(.L_25 - .L_24)
	.align		4
.L_24:
        /*0094*/ 	.word	index@(_Z20k_octree_fill_blocksPiPfiiiii)
        /*0098*/ 	.word	0x00000018
.L_25:


//--------------------- .nv.compat                --------------------------
	.section	.nv.compat,"",@"SHT_CUDA_COMPAT_INFO"
	.align	4
        /*0000*/ 	.byte	0x02, 0x09, 0x00, 0x00, 0x02, 0x02, 0x01, 0x00, 0x02, 0x05, 0x05, 0x00, 0x03, 0x07, 0x01, 0x01
        /*0010*/ 	.byte	0x02, 0x03, 0x00, 0x00, 0x02, 0x06, 0x01, 0x00, 0x04, 0x0b, 0x08, 0x00, 0x01, 0x00, 0x00, 0x00
        /*0020*/ 	.byte	0x00, 0x00, 0x00, 0x00


//--------------------- .nv.info._Z17k_copy_packed_memPiS_S_ --------------------------
	.section	.nv.info._Z17k_copy_packed_memPiS_S_,"",@"SHT_CUDA_INFO"
	.sectionflags	@""
	.align	4


	//----- nvinfo : EIATTR_CUDA_API_VERSION
	.align		4
        /*0000*/ 	.byte	0x04, 0x37
        /*0002*/ 	.short	(.L_27 - .L_26)
.L_26:
        /*0004*/ 	.word	0x00000082


	//----- nvinfo : EIATTR_KPARAM_INFO
	.align		4
.L_27:
        /*0008*/ 	.byte	0x04, 0x17
        /*000a*/ 	.short	(.L_29 - .L_28)
.L_28:
        /*000c*/ 	.word	0x00000000
        /*0010*/ 	.short	0x0002
        /*0012*/ 	.short	0x0010
        /*0014*/ 	.byte	0x00, 0xf5, 0x21, 0x00


	//----- nvinfo : EIATTR_KPARAM_INFO
	.align		4
.L_29:
        /*0018*/ 	.byte	0x04, 0x17
        /*001a*/ 	.short	(.L_31 - .L_30)
.L_30:
        /*001c*/ 	.word	0x00000000
        /*0020*/ 	.short	0x0001
        /*0022*/ 	.short	0x0008
        /*0024*/ 	.byte	0x00, 0xf5, 0x21, 0x00


	//----- nvinfo : EIATTR_KPARAM_INFO
	.align		4
.L_31:
        /*0028*/ 	.byte	0x04, 0x17
        /*002a*/ 	.short	(.L_33 - .L_32)
.L_32:
        /*002c*/ 	.word	0x00000000
        /*0030*/ 	.short	0x0000
        /*0032*/ 	.short	0x0000
        /*0034*/ 	.byte	0x00, 0xf5, 0x21, 0x00


	//----- nvinfo : EIATTR_SPARSE_MMA_MASK
	.align		4
.L_33:
        /*0038*/ 	.byte	0x03, 0x50
        /*003a*/ 	.short	0x0000


	//----- nvinfo : EIATTR_MAXREG_COUNT
	.align		4
        /*003c*/ 	.byte	0x03, 0x1b
        /*003e*/ 	.short	0x00ff


	//----- nvinfo : EIATTR_NUM_BARRIERS
	.align		4
        /*0040*/ 	.byte	0x02, 0x4c
        /*0042*/ 	.byte	0x01
	.zero		1


	//----- nvinfo : EIATTR_MERCURY_ISA_VERSION
	.align		4
        /*0044*/ 	.byte	0x03, 0x5f
        /*0046*/ 	.short	0x0101


	//----- nvinfo : EIATTR_VRC_CTA_INIT_COUNT
	.align		4
        /*0048*/ 	.byte	0x02, 0x4a
	.zero		1
	.zero		1


	//----- nvinfo : EIATTR_EXIT_INSTR_OFFSETS
	.align		4
        /*004c*/ 	.byte	0x04, 0x1c
        /*004e*/ 	.short	(.L_35 - .L_34)


	//   ....[0]....
.L_34:
        /*0050*/ 	.word	0x00000280


	//   ....[1]....
        /*0054*/ 	.word	0x00000330


	//----- nvinfo : EIATTR_CRS_STACK_SIZE
	.align		4
.L_35:
        /*0058*/ 	.byte	0x04, 0x1e
        /*005a*/ 	.short	(.L_37 - .L_36)
.L_36:
        /*005c*/ 	.word	0x00000000


	//----- nvinfo : EIATTR_CBANK_PARAM_SIZE
	.align		4
.L_37:
        /*0060*/ 	.byte	0x03, 0x19
        /*0062*/ 	.short	0x0018


	//----- nvinfo : EIATTR_PARAM_CBANK
	.align		4
        /*0064*/ 	.byte	0x04, 0x0a
        /*0066*/ 	.short	(.L_39 - .L_38)
	.align		4
.L_38:
        /*0068*/ 	.word	index@(.nv.constant0._Z17k_copy_packed_memPiS_S_)
        /*006c*/ 	.short	0x0380
        /*006e*/ 	.short	0x0018


	//----- nvinfo : EIATTR_SW_WAR
	.align		4
.L_39:
        /*0070*/ 	.byte	0x04, 0x36
        /*0072*/ 	.short	(.L_41 - .L_40)
.L_40:
        /*0074*/ 	.word	0x00000008
.L_41:


//--------------------- .nv.info._Z24k_blelloch_scan_and_packPiS_i --------------------------
	.section	.nv.info._Z24k_blelloch_scan_and_packPiS_i,"",@"SHT_CUDA_INFO"
	.sectionflags	@""
	.align	4


	//----- nvinfo : EIATTR_CUDA_API_VERSION
	.align		4
        /*0000*/ 	.byte	0x04, 0x37
        /*0002*/ 	.short	(.L_43 - .L_42)
.L_42:
        /*0004*/ 	.word	0x00000082


	//----- nvinfo : EIATTR_KPARAM_INFO
	.align		4
.L_43:
        /*0008*/ 	.byte	0x04, 0x17
        /*000a*/ 	.short	(.L_45 - .L_44)
.L_44:
        /*000c*/ 	.word	0x00000000
        /*0010*/ 	.short	0x0002
        /*0012*/ 	.short	0x0010
        /*0014*/ 	.byte	0x00, 0xf0, 0x11, 0x00


	//----- nvinfo : EIATTR_KPARAM_INFO
	.align		4
.L_45:
        /*0018*/ 	.byte	0x04, 0x17
        /*001a*/ 	.short	(.L_47 - .L_46)
.L_46:
        /*001c*/ 	.word	0x00000000
        /*0020*/ 	.short	0x0001
        /*0022*/ 	.short	0x0008
        /*0024*/ 	.byte	0x00, 0xf5, 0x21, 0x00


	//----- nvinfo : EIATTR_KPARAM_INFO
	.align		4
.L_47:
        /*0028*/ 	.byte	0x04, 0x17
        /*002a*/ 	.short	(.L_49 - .L_48)
.L_48:
        /*002c*/ 	.word	0x00000000
        /*0030*/ 	.short	0x0000
        /*0032*/ 	.short	0x0000
        /*0034*/ 	.byte	0x00, 0xf5, 0x21, 0x00


	//----- nvinfo : EIATTR_SPARSE_MMA_MASK
	.align		4
.L_49:
        /*0038*/ 	.byte	0x03, 0x50
        /*003a*/ 	.short	0x0000


	//----- nvinfo : EIATTR_MAXREG_COUNT
	.align		4
        /*003c*/ 	.byte	0x03, 0x1b
        /*003e*/ 	.short	0x00ff


	//----- nvinfo : EIATTR_NUM_BARRIERS
	.align		4
        /*0040*/ 	.byte	0x02, 0x4c
        /*0042*/ 	.byte	0x01
	.zero		1


	//----- nvinfo : EIATTR_MERCURY_ISA_VERSION
	.align		4
        /*0044*/ 	.byte	0x03, 0x5f
        /*0046*/ 	.short	0x0101


	//----- nvinfo : EIATTR_VRC_CTA_INIT_COUNT
	.align		4
        /*0048*/ 	.byte	0x02, 0x4a
	.zero		1
	.zero		1


	//----- nvinfo : EIATTR_EXIT_INSTR_OFFSETS
	.align		4
        /*004c*/ 	.byte	0x04, 0x1c
        /*004e*/ 	.short	(.L_51 - .L_50)


	//   ....[0]....
.L_50:
        /*0050*/ 	.word	0x00000460


	//   ....[1]....
        /*0054*/ 	.word	0x00000490


	//----- nvinfo : EIATTR_CBANK_PARAM_SIZE
	.align		4
.L_51:
        /*0058*/ 	.byte	0x03, 0x19
        /*005a*/ 	.short	0x0014


	//----- nvinfo : EIATTR_PARAM_CBANK
	.align		4
        /*005c*/ 	.byte	0x04, 0x0a
        /*005e*/ 	.short	(.L_53 - .L_52)
	.align		4
.L_52:
        /*0060*/ 	.word	index@(.nv.constant0._Z24k_blelloch_scan_and_packPiS_i)
        /*0064*/ 	.short	0x0380
        /*0066*/ 	.short	0x0014


	//----- nvinfo : EIATTR_SW_WAR
	.align		4
.L_53:
        /*0068*/ 	.byte	0x04, 0x36
        /*006a*/ 	.short	(.L_55 - .L_54)
.L_54:
        /*006c*/ 	.word	0x00000008
.L_55:


//--------------------- .nv.info._Z12k_build_treePii --------------------------
	.section	.nv.info._Z12k_build_treePii,"",@"SHT_CUDA_INFO"
	.sectionflags	@""
	.align	4


	//----- nvinfo : EIATTR_CUDA_API_VERSION
	.align		4
        /*0000*/ 	.byte	0x04, 0x37
        /*0002*/ 	.short	(.L_57 - .L_56)
.L_56:
        /*0004*/ 	.word	0x00000082


	//----- nvinfo : EIATTR_KPARAM_INFO
	.align		4
.L_57:
        /*0008*/ 	.byte	0x04, 0x17
        /*000a*/ 	.short	(.L_59 - .L_58)
.L_58:
        /*000c*/ 	.word	0x00000000
        /*0010*/ 	.short	0x0001
        /*0012*/ 	.short	0x0008
        /*0014*/ 	.byte	0x00, 0xf0, 0x11, 0x00


	//----- nvinfo : EIATTR_KPARAM_INFO
	.align		4
.L_59:
        /*0018*/ 	.byte	0x04, 0x17
        /*001a*/ 	.short	(.L_61 - .L_60)
.L_60:
        /*001c*/ 	.word	0x00000000
        /*0020*/ 	.short	0x0000
        /*0022*/ 	.short	0x0000
        /*0024*/ 	.byte	0x00, 0xf5, 0x21, 0x00


	//----- nvinfo : EIATTR_SPARSE_MMA_MASK
	.align		4
.L_61:
        /*0028*/ 	.byte	0x03, 0x50
        /*002a*/ 	.short	0x0000


	//----- nvinfo : EIATTR_MAXREG_COUNT
	.align		4
        /*002c*/ 	.byte	0x03, 0x1b
        /*002e*/ 	.short	0x00ff


	//----- nvinfo : EIATTR_MERCURY_ISA_VERSION
	.align		4
        /*0030*/ 	.byte	0x03, 0x5f
        /*0032*/ 	.short	0x0101


	//----- nvinfo : EIATTR_VRC_CTA_INIT_COUNT
	.align		4
        /*0034*/ 	.byte	0x02, 0x4a
	.zero		1
	.zero		1


	//----- nvinfo : EIATTR_EXIT_INSTR_OFFSETS
	.align		4
        /*0038*/ 	.byte	0x04, 0x1c
        /*003a*/ 	.short	(.L_63 - .L_62)


	//   ....[0]....
.L_62:
        /*003c*/ 	.word	0x000005f0


	//----- nvinfo : EIATTR_CRS_STACK_SIZE
	.align		4
.L_63:
        /*0040*/ 	.byte	0x04, 0x1e
        /*0042*/ 	.short	(.L_65 - .L_64)
.L_64:
        /*0044*/ 	.word	0x00000000


	//----- nvinfo : EIATTR_CBANK_PARAM_SIZE
	.align		4
.L_65:
        /*0048*/ 	.byte	0x03, 0x19
        /*004a*/ 	.short	0x000c


	//----- nvinfo : EIATTR_PARAM_CBANK
	.align		4
        /*004c*/ 	.byte	0x04, 0x0a
        /*004e*/ 	.short	(.L_67 - .L_66)
	.align		4
.L_66:
        /*0050*/ 	.word	index@(.nv.constant0._Z12k_build_treePii)
        /*0054*/ 	.short	0x0380
        /*0056*/ 	.short	0x000c


	//----- nvinfo : EIATTR_SW_WAR
	.align		4
.L_67:
        /*0058*/ 	.byte	0x04, 0x36
        /*005a*/ 	.short	(.L_69 - .L_68)
.L_68:
        /*005c*/ 	.word	0x00000008
.L_69:


//--------------------- .nv.info._Z20k_octree_fill_blocksPiPfiiiii --------------------------
	.section	.nv.info._Z20k_octree_fill_blocksPiPfiiiii,"",@"SHT_CUDA_INFO"
	.sectionflags	@""
	.align	4


	//----- nvinfo : EIATTR_CUDA_API_VERSION
	.align		4
        /*0000*/ 	.byte	0x04, 0x37
        /*0002*/ 	.short	(.L_71 - .L_70)
.L_70:
        /*0004*/ 	.word	0x00000082


	//----- nvinfo : EIATTR_KPARAM_INFO
	.align		4
.L_71:
        /*0008*/ 	.byte	0x04, 0x17
        /*000a*/ 	.short	(.L_73 - .L_72)
.L_72:
        /*000c*/ 	.word	0x00000000
        /*0010*/ 	.short	0x0006
        /*0012*/ 	.short	0x0020
        /*0014*/ 	.byte	0x00, 0xf0, 0x11, 0x00


	//----- nvinfo : EIATTR_KPARAM_INFO
	.align		4
.L_73:
        /*0018*/ 	.byte	0x04, 0x17
        /*001a*/ 	.short	(.L_75 - .L_74)
.L_74:
        /*001c*/ 	.word	0x00000000
        /*0020*/ 	.short	0x0005
        /*0022*/ 	.short	0x001c
        /*0024*/ 	.byte	0x00, 0xf0, 0x11, 0x00


	//----- nvinfo : EIATTR_KPARAM_INFO
	.align		4
.L_75:
        /*0028*/ 	.byte	0x04, 0x17
        /*002a*/ 	.short	(.L_77 - .L_76)
.L_76:
        /*002c*/ 	.word	0x00000000
        /*0030*/ 	.short	0x0004
        /*0032*/ 	.short	0x0018
        /*0034*/ 	.byte	0x00, 0xf0, 0x11, 0x00


	//----- nvinfo : EIATTR_KPARAM_INFO
	.align		4
.L_77:
        /*0038*/ 	.byte	0x04, 0x17
        /*003a*/ 	.short	(.L_79 - .L_78)
.L_78:
        /*003c*/ 	.word	0x00000000
        /*0040*/ 	.short	0x0003
        /*0042*/ 	.short	0x0014
        /*0044*/ 	.byte	0x00, 0xf0, 0x11, 0x00


	//----- nvinfo : EIATTR_KPARAM_INFO
	.align		4
.L_79:
        /*0048*/ 	.byte	0x04, 0x17
        /*004a*/ 	.short	(.L_81 - .L_80)
.L_80:
        /*004c*/ 	.word	0x00000000
        /*0050*/ 	.short	0x0002
        /*0052*/ 	.short	0x0010
        /*0054*/ 	.byte	0x00, 0xf0, 0x11, 0x00


	//----- nvinfo : EIATTR_KPARAM_INFO
	.align		4
.L_81:
        /*0058*/ 	.byte	0x04, 0x17
        /*005a*/ 	.short	(.L_83 - .L_82)
.L_82:
        /*005c*/ 	.word	0x00000000
        /*0060*/ 	.short	0x0001
        /*0062*/ 	.short	0x0008
        /*0064*/ 	.byte	0x00, 0xf5, 0x21, 0x00


	//----- nvinfo : EIATTR_KPARAM_INFO
	.align		4
.L_83:
        /*0068*/ 	.byte	0x04, 0x17
        /*006a*/ 	.short	(.L_85 - .L_84)
.L_84:
        /*006c*/ 	.word	0x00000000
        /*0070*/ 	.short	0x0000
        /*0072*/ 	.short	0x0000
        /*0074*/ 	.byte	0x00, 0xf5, 0x21, 0x00


	//----- nvinfo : EIATTR_SPARSE_MMA_MASK
	.align		4
.L_85:
        /*0078*/ 	.byte	0x03, 0x50
        /*007a*/ 	.short	0x0000


	//----- nvinfo : EIATTR_MAXREG_COUNT
	.align		4
        /*007c*/ 	.byte	0x03, 0x1b
        /*007e*/ 	.short	0x00ff


	//----- nvinfo : EIATTR_MERCURY_ISA_VERSION
	.align		4
        /*0080*/ 	.byte	0x03, 0x5f
        /*0082*/ 	.short	0x0101


	//----- nvinfo : EIATTR_VRC_CTA_INIT_COUNT
	.align		4
        /*0084*/ 	.byte	0x02, 0x4a
	.zero		1
	.zero		1


	//----- nvinfo : EIATTR_EXIT_INSTR_OFFSETS
	.align		4
        /*0088*/ 	.byte	0x04, 0x1c
        /*008a*/ 	.short	(.L_87 - .L_86)


	//   ....[0]....
.L_86:
        /*008c*/ 	.word	0x0000ba60


	//----- nvinfo : EIATTR_CRS_STACK_SIZE
	.align		4
.L_87:
        /*0090*/ 	.byte	0x04, 0x1e
        /*0092*/ 	.short	(.L_89 - .L_88)
.L_88:
        /*0094*/ 	.word	0x00000000


	//----- nvinfo : EIATTR_CBANK_PARAM_SIZE
	.align		4
.L_89:
        /*0098*/ 	.byte	0x03, 0x19
        /*009a*/ 	.short	0x0024


	//----- nvinfo : EIATTR_PARAM_CBANK
	.align		4
        /*009c*/ 	.byte	0x04, 0x0a
        /*009e*/ 	.short	(.L_91 - .L_90)
	.align		4
.L_90:
        /*00a0*/ 	.word	index@(.nv.constant0._Z20k_octree_fill_blocksPiPfiiiii)
        /*00a4*/ 	.short	0x0380
        /*00a6*/ 	.short	0x0024


	//----- nvinfo : EIATTR_SW_WAR
	.align		4
.L_91:
        /*00a8*/ 	.byte	0x04, 0x36
        /*00aa*/ 	.short	(.L_93 - .L_92)
.L_92:
        /*00ac*/ 	.word	0x00000008
.L_93:


//--------------------- .nv.callgraph             --------------------------
	.section	.nv.callgraph,"",@"SHT_CUDA_CALLGRAPH"
	.align	4
	.sectionentsize	8
	.align		4
        /*0000*/ 	.word	0x00000000
	.align		4
        /*0004*/ 	.word	0xffffffff
	.align		4
        /*0008*/ 	.word	0x00000000
	.align		4
        /*000c*/ 	.word	0xfffffffe
	.align		4
        /*0010*/ 	.word	0x00000000
	.align		4
        /*0014*/ 	.word	0xfffffffd
	.align		4
        /*0018*/ 	.word	0x00000000
	.align		4
        /*001c*/ 	.word	0xfffffffc


//--------------------- .text._Z17k_copy_packed_memPiS_S_ --------------------------
	.section	.text._Z17k_copy_packed_memPiS_S_,"ax",@progbits
	.align	128
        .global         _Z17k_copy_packed_memPiS_S_
        .type           _Z17k_copy_packed_memPiS_S_,@function
        .size           _Z17k_copy_packed_memPiS_S_,(.L_x_282 - _Z17k_copy_packed_memPiS_S_)
        .other          _Z17k_copy_packed_memPiS_S_,@"STO_CUDA_ENTRY STV_DEFAULT"
_Z17k_copy_packed_memPiS_S_:
.text._Z17k_copy_packed_memPiS_S_:
[----:B------:R-:W-:Y:S01]  /*0000*/  LDC R1, c[0x0][0x37c] ;  /* 0x0000df00ff017b82 */ /* 0x000fe20000000800 */
[----:B------:R-:W0:Y:S07]  /*0010*/  S2R R4, SR_TID.X ;  /* 0x0000000000047919 */ /* 0x000e2e0000002100 */
[----:B------:R-:W1:Y:S08]  /*0020*/  S2UR UR4, SR_CTAID.X ;  /* 0x00000000000479c3 */ /* 0x000e700000002500 */
[----:B------:R-:W1:Y:S08]  /*0030*/  LDC R0, c[0x0][0x360] ;  /* 0x0000d800ff007b82 */ /* 0x000e700000000800 */
[----:B------:R-:W2:Y:S08]  /*0040*/  LDC.64 R6, c[0x0][0x388] ;  /* 0x0000e200ff067b82 */ /* 0x000eb00000000a00 */
[----:B------:R-:W3:Y:S01]  /*0050*/  LDC.64 R8, c[0x0][0x380] ;  /* 0x0000e000ff087b82 */ /* 0x000ee20000000a00 */
[C---:B0-----:R-:W-:Y:S01]  /*0060*/  IMAD.SHL.U32 R2, R4.reuse, 0x2, RZ ;  /* 0x0000000204027824 */ /* 0x041fe200078e00ff */
[----:B------:R-:W-:Y:S01]  /*0070*/  ISETP.NE.AND P1, PT, R4, RZ, PT ;  /* 0x000000ff0400720c */ /* 0x000fe20003f25270 */
[----:B-1----:R-:W-:Y:S01]  /*0080*/  IMAD R0, R0, UR4, RZ ;  /* 0x0000000400007c24 */ /* 0x002fe2000f8e02ff */
[----:B------:R-:W0:Y:S03]  /*0090*/  LDCU.64 UR4, c[0x0][0x358] ;  /* 0x00006b00ff0477ac */ /* 0x000e260008000a00 */
[----:B------:R-:W-:-:S04]  /*00a0*/  IMAD.SHL.U32 R3, R0, 0x2, RZ ;  /* 0x0000000200037824 */ /* 0x000fc800078e00ff */
[C---:B--2---:R-:W-:Y:S01]  /*00b0*/  IMAD.WIDE R6, R3.reuse, 0x4, R6 ;  /* 0x0000000403067825 */ /* 0x044fe200078e0206 */
[----:B------:R-:W-:-:S03]  /*00c0*/  IADD3 R5, PT, PT, R3, R2, RZ ;  /* 0x0000000203057210 */ /* 0x000fc60007ffe0ff */
[----:B------:R-:W-:-:S04]  /*00d0*/  IMAD.WIDE.U32 R2, R2, 0x4, R6 ;  /* 0x0000000402027825 */ /* 0x000fc800078e0006 */
[----:B---3--:R-:W-:Y:S01]  /*00e0*/  IMAD.WIDE R8, R5, 0x4, R8 ;  /* 0x0000000405087825 */ /* 0x008fe200078e0208 */
[----:B0-----:R-:W2:Y:S04]  /*00f0*/  @P1 LDG.E R6, desc[UR4][R6.64] ;  /* 0x0000000406061981 */ /* 0x001ea8000c1e1900 */
[----:B------:R-:W3:Y:S04]  /*0100*/  LDG.E R11, desc[UR4][R8.64] ;  /* 0x00000004080b7981 */ /* 0x000ee8000c1e1900 */
[----:B------:R-:W2:Y:S04]  /*0110*/  @P1 LDG.E R13, desc[UR4][R2.64] ;  /* 0x00000004020d1981 */ /* 0x000ea8000c1e1900 */
[----:B------:R-:W4:Y:S04]  /*0120*/  @P1 LDG.E R15, desc[UR4][R2.64+0x4] ;  /* 0x00000404020f1981 */ /* 0x000f28000c1e1900 */
[----:B------:R-:W5:Y:S01]  /*0130*/  LDG.E R5, desc[UR4][R8.64+0x4] ;  /* 0x0000040408057981 */ /* 0x000f62000c1e1900 */
[----:B------:R-:W-:Y:S01]  /*0140*/  BSSY.RECONVERGENT B0, `(.L_x_0) ;  /* 0x0000013000007945 */ /* 0x000fe20003800200 */
[----:B---3--:R-:W-:Y:S01]  /*0150*/  ISETP.GE.U32.AND P2, PT, R11, 0x40000000, PT ;  /* 0x400000000b00780c */ /* 0x008fe20003f46070 */
[C---:B--2---:R-:W-:Y:S01]  /*0160*/  @P1 IMAD.IADD R13, R6.reuse, 0x1, R13 ;  /* 0x00000001060d1824 */ /* 0x044fe200078e020d */
[----:B----4-:R-:W-:-:S04]  /*0170*/  @P1 IADD3 R15, PT, PT, R6, R15, RZ ;  /* 0x0000000f060f1210 */ /* 0x010fc80007ffe0ff */
[----:B------:R0:W-:Y:S04]  /*0180*/  @P1 STG.E desc[UR4][R2.64], R13 ;  /* 0x0000000d02001986 */ /* 0x0001e8000c101904 */
[----:B------:R0:W-:Y:S01]  /*0190*/  @P1 STG.E desc[UR4][R2.64+0x4], R15 ;  /* 0x0000040f02001986 */ /* 0x0001e2000c101904 */
[----:B------:R-:W-:Y:S01]  /*01a0*/  BAR.SYNC.DEFER_BLOCKING 0x0 ;  /* 0x0000000000007b1d */ /* 0x000fe20000010000 */
[----:B-----5:R-:W-:-:S05]  /*01b0*/  ISETP.GE.U32.AND P0, PT, R5, 0x40000000, PT ;  /* 0x400000000500780c */ /* 0x020fca0003f06070 */
[----:B------:R-:W-:Y:S08]  /*01c0*/  @!P2 BRA `(.L_x_1) ;  /* 0x000000000028a947 */ /* 0x000ff00003800000 */
[C---:B------:R-:W-:Y:S01]  /*01d0*/  LOP3.LUT P1, RZ, R11.reuse, 0x40000000, RZ, 0xc0, !PT ;  /* 0x400000000bff7812 */ /* 0x040fe2000782c0ff */
[----:B0-----:R-:W2:Y:S01]  /*01e0*/  LDG.E R13, desc[UR4][R2.64] ;  /* 0x00000004020d7981 */ /* 0x001ea2000c1e1900 */
[----:B------:R-:W2:Y:S11]  /*01f0*/  LDC.64 R6, c[0x0][0x390] ;  /* 0x0000e400ff067b82 */ /* 0x000eb60000000a00 */
[----:B------:R-:W0:Y:S02]  /*0200*/  @!P1 LDC.64 R8, c[0x0][0x388] ;  /* 0x0000e200ff089b82 */ /* 0x000e240000000a00 */
[----:B0-----:R-:W-:-:S05]  /*0210*/  @!P1 LEA R8, P2, R11, R8, 0x2 ;  /* 0x000000080b089211 */ /* 0x001fca00078410ff */
[----:B------:R-:W-:-:S05]  /*0220*/  @!P1 IMAD.X R9, RZ, RZ, R9, P2 ;  /* 0x000000ffff099224 */ /* 0x000fca00010e0609 */
[----:B------:R-:W3:Y:S01]  /*0230*/  @!P1 LDG.E R8, desc[UR4][R8.64] ;  /* 0x0000000408089981 */ /* 0x000ee2000c1e1900 */
[----:B--2---:R-:W-:Y:S01]  /*0240*/  IMAD.WIDE R6, R13, 0x4, R6 ;  /* 0x000000040d067825 */ /* 0x004fe200078e0206 */
[----:B---3--:R-:W-:-:S05]  /*0250*/  @!P1 LOP3.LUT R11, R8, 0x80000000, RZ, 0xfc, !PT ;  /* 0x80000000080b9812 */ /* 0x008fca00078efcff */
[----:B------:R1:W-:Y:S02]  /*0260*/  STG.E desc[UR4][R6.64], R11 ;  /* 0x0000000b06007986 */ /* 0x0003e4000c101904 */
.L_x_1:
[----:B------:R-:W-:Y:S05]  /*0270*/  BSYNC.RECONVERGENT B0 ;  /* 0x0000000000007941 */ /* 0x000fea0003800200 */
.L_x_0:
[----:B------:R-:W-:Y:S05]  /*0280*/  @!P0 EXIT ;  /* 0x000000000000894d */ /* 0x000fea0003800000 */
[C---:B------:R-:W-:Y:S01]  /*0290*/  LOP3.LUT P0, RZ, R5.reuse, 0x40000000, RZ, 0xc0, !PT ;  /* 0x4000000005ff7812 */ /* 0x040fe2000780c0ff */
[----:B0-----:R-:W2:Y:S01]  /*02a0*/  LDG.E R3, desc[UR4][R2.64+0x4] ;  /* 0x0000040402037981 */ /* 0x001ea2000c1e1900 */
[----:B-1----:R-:W2:Y:S11]  /*02b0*/  LDC.64 R6, c[0x0][0x390] ;  /* 0x0000e400ff067b82 */ /* 0x002eb60000000a00 */
[----:B------:R-:W0:Y:S02]  /*02c0*/  @!P0 LDC.64 R8, c[0x0][0x388] ;  /* 0x0000e200ff088b82 */ /* 0x000e240000000a00 */
[----:B0-----:R-:W-:-:S04]  /*02d0*/  @!P0 LEA R8, P1, R5, R8, 0x2 ;  /* 0x0000000805088211 */ /* 0x001fc800078210ff */
[----:B------:R-:W-:-:S05]  /*02e0*/  @!P0 IADD3.X R9, PT, PT, RZ, R9, RZ, P1, !PT ;  /* 0x00000009ff098210 */ /* 0x000fca0000ffe4ff */
[----:B------:R-:W3:Y:S01]  /*02f0*/  @!P0 LDG.E R8, desc[UR4][R8.64] ;  /* 0x0000000408088981 */ /* 0x000ee2000c1e1900 */
[----:B--2---:R-:W-:Y:S01]  /*0300*/  IMAD.WIDE R6, R3, 0x4, R6 ;  /* 0x0000000403067825 */ /* 0x004fe200078e0206 */
[----:B---3--:R-:W-:-:S05]  /*0310*/  @!P0 LOP3.LUT R5, R8, 0x80000000, RZ, 0xfc, !PT ;  /* 0x8000000008058812 */ /* 0x008fca00078efcff */
[----:B------:R-:W-:Y:S01]  /*0320*/  STG.E desc[UR4][R6.64], R5 ;  /* 0x0000000506007986 */ /* 0x000fe2000c101904 */
[----:B------:R-:W-:Y:S05]  /*0330*/  EXIT ;  /* 0x000000000000794d */ /* 0x000fea0003800000 */
.L_x_2:
[----:B------:R-:W-:-:S00]  /*0340*/  BRA `(.L_x_2) ;  /* 0xfffffffc00fc7947 */ /* 0x000fc0000383ffff */
[----:B------:R-:W-:-:S00]  /*0350*/  NOP ;  /* 0x0000000000007918 */ /* 0x000fc00000000000 */
        /* <DEDUP_REMOVED lines=10> */
.L_x_282:


//--------------------- .text._Z24k_blelloch_scan_and_packPiS_i --------------------------
	.section	.text._Z24k_blelloch_scan_and_packPiS_i,"ax",@progbits
	.align	128
        .global         _Z24k_blelloch_scan_and_packPiS_i
        .type           _Z24k_blelloch_scan_and_packPiS_i,@function
        .size           _Z24k_blelloch_scan_and_packPiS_i,(.L_x_283 - _Z24k_blelloch_scan_and_packPiS_i)
        .other          _Z24k_blelloch_scan_and_packPiS_i,@"STO_CUDA_ENTRY STV_DEFAULT"
_Z24k_blelloch_scan_and_packPiS_i:
.text._Z24k_blelloch_scan_and_packPiS_i:
[----:B------:R-:W-:Y:S08]  /*0000*/  LDC R1, c[0x0][0x37c] ;  /* 0x0000df00ff017b82 */ /* 0x000ff00000000800 */
[----:B------:R-:W0:Y:S01]  /*0010*/  LDC R4, c[0x0][0x360] ;  /* 0x0000d800ff047b82 */ /* 0x000e220000000800 */
[----:B------:R-:W1:Y:S01]  /*0020*/  S2R R3, SR_TID.X ;  /* 0x0000000000037919 */ /* 0x000e620000002100 */
[----:B------:R-:W2:Y:S01]  /*0030*/  LDCU UR5, c[0x0][0x390] ;  /* 0x00007200ff0577ac */ /* 0x000ea20008000800 */
[----:B------:R-:W3:Y:S05]  /*0040*/  LDCU.64 UR6, c[0x0][0x358] ;  /* 0x00006b00ff0677ac */ /* 0x000eea0008000a00 */
[----:B------:R-:W4:Y:S08]  /*0050*/  S2UR UR4, SR_CTAID.X ;  /* 0x00000000000479c3 */ /* 0x000f300000002500 */
[----:B------:R-:W5:Y:S01]  /*0060*/  LDC.64 R6, c[0x0][0x380] ;  /* 0x0000e000ff067b82 */ /* 0x000f620000000a00 */
[----:B0-----:R-:W-:-:S04]  /*0070*/  IMAD.SHL.U32 R0, R4, 0x2, RZ ;  /* 0x0000000204007824 */ /* 0x001fc800078e00ff */
[----:B----4-:R-:W-:-:S04]  /*0080*/  IMAD R0, R0, UR4, RZ ;  /* 0x0000000400007c24 */ /* 0x010fc8000f8e02ff */
[----:B-1----:R-:W-:-:S04]  /*0090*/  IMAD R2, R3, 0x2, R0 ;  /* 0x0000000203027824 */ /* 0x002fc800078e0200 */
[C---:B-----5:R-:W-:Y:S01]  /*00a0*/  IMAD.WIDE R6, R2.reuse, 0x4, R6 ;  /* 0x0000000402067825 */ /* 0x060fe200078e0206 */
[----:B--2---:R-:W-:-:S13]  /*00b0*/  ISETP.GE.AND P0, PT, R2, UR5, PT ;  /* 0x0000000502007c0c */ /* 0x004fda000bf06270 */
[----:B---3--:R-:W2:Y:S04]  /*00c0*/  @!P0 LDG.E R8, desc[UR6][R6.64] ;  /* 0x0000000606088981 */ /* 0x008ea8000c1e1900 */
[----:B------:R-:W3:Y:S01]  /*00d0*/  @!P0 LDG.E R5, desc[UR6][R6.64+0x4] ;  /* 0x0000040606058981 */ /* 0x000ee2000c1e1900 */
[----:B------:R-:W0:Y:S01]  /*00e0*/  S2UR UR5, SR_CgaCtaId ;  /* 0x00000000000579c3 */ /* 0x000e220000008800 */
[----:B------:R-:W-:Y:S01]  /*00f0*/  UMOV UR4, 0x400 ;  /* 0x0000040000047882 */ /* 0x000fe20000000000 */
[----:B------:R-:W-:Y:S01]  /*0100*/  IMAD.MOV.U32 R12, RZ, RZ, 0x1 ;  /* 0x00000001ff0c7424 */ /* 0x000fe200078e00ff */
[----:B------:R1:W-:Y:S01]  /*0110*/  @P0 STG.E desc[UR6][R6.64], RZ ;  /* 0x000000ff06000986 */ /* 0x0003e2000c101906 */
[----:B------:R-:W-:-:S03]  /*0120*/  IMAD.MOV.U32 R14, RZ, RZ, R4 ;  /* 0x000000ffff0e7224 */ /* 0x000fc600078e0004 */
[----:B------:R1:W-:Y:S01]  /*0130*/  @P0 STG.E desc[UR6][R6.64+0x4], RZ ;  /* 0x000004ff06000986 */ /* 0x0003e2000c101906 */
[----:B0-----:R-:W-:-:S06]  /*0140*/  ULEA UR4, UR5, UR4, 0x18 ;  /* 0x0000000405047291 */ /* 0x001fcc000f8ec0ff */
[----:B------:R-:W-:Y:S02]  /*0150*/  LEA R10, R3, UR4, 0x3 ;  /* 0x00000004030a7c11 */ /* 0x000fe4000f8e18ff */
[----:B--2---:R-:W-:Y:S01]  /*0160*/  @!P0 ISETP.GT.U32.AND P1, PT, R8, 0x3fffffff, PT ;  /* 0x3fffffff0800880c */ /* 0x004fe20003f24070 */
[----:B------:R-:W-:-:S03]  /*0170*/  @P0 IMAD.MOV.U32 R5, RZ, RZ, RZ ;  /* 0x000000ffff050224 */ /* 0x000fc600078e00ff */
[----:B------:R-:W-:Y:S01]  /*0180*/  @!P0 SEL R8, RZ, 0x1, !P1 ;  /* 0x00000001ff088807 */ /* 0x000fe20004800000 */
[----:B------:R-:W-:Y:S01]  /*0190*/  @P0 IMAD.MOV.U32 R8, RZ, RZ, RZ ;  /* 0x000000ffff080224 */ /* 0x000fe200078e00ff */
[----:B---3--:R-:W-:Y:S02]  /*01a0*/  ISETP.GT.U32.AND P1, PT, R5, 0x3fffffff, PT ;  /* 0x3fffffff0500780c */ /* 0x008fe40003f24070 */
[----:B------:R-:W-:Y:S02]  /*01b0*/  LEA R5, R3, 0x1, 0x1 ;  /* 0x0000000103057811 */ /* 0x000fe400078e08ff */
[----:B------:R-:W-:-:S05]  /*01c0*/  SEL R9, RZ, 0x1, !P1 ;  /* 0x00000001ff097807 */ /* 0x000fca0004800000 */
[----:B------:R1:W-:Y:S04]  /*01d0*/  STS.64 [R10], R8 ;  /* 0x000000080a007388 */ /* 0x0003e80000000a00 */
.L_x_3:
[----:B------:R-:W-:Y:S01]  /*01e0*/  BAR.SYNC.DEFER_BLOCKING 0x0 ;  /* 0x0000000000007b1d */ /* 0x000fe20000010000 */
[----:B------:R-:W-:-:S13]  /*01f0*/  ISETP.GE.U32.AND P0, PT, R3, R14, PT ;  /* 0x0000000e0300720c */ /* 0x000fda0003f06070 */
[----:B-1----:R-:W-:-:S05]  /*0200*/  @!P0 IMAD R6, R5, R12, RZ ;  /* 0x0000000c05068224 */ /* 0x002fca00078e02ff */
[----:B------:R-:W-:-:S05]  /*0210*/  @!P0 LEA R7, R6, UR4, 0x2 ;  /* 0x0000000406078c11 */ /* 0x000fca000f8e10ff */
[C---:B------:R-:W-:Y:S02]  /*0220*/  @!P0 IMAD R6, R12.reuse, 0x4, R7 ;  /* 0x000000040c068824 */ /* 0x040fe400078e0207 */
[----:B------:R-:W-:Y:S01]  /*0230*/  @!P0 LDS R7, [R7+-0x4] ;  /* 0xfffffc0007078984 */ /* 0x000fe20000000800 */
[----:B------:R-:W-:-:S03]  /*0240*/  IMAD.SHL.U32 R12, R12, 0x2, RZ ;  /* 0x000000020c0c7824 */ /* 0x000fc600078e00ff */
[----:B------:R-:W0:Y:S02]  /*0250*/  @!P0 LDS R8, [R6+-0x4] ;  /* 0xfffffc0006088984 */ /* 0x000e240000000800 */
[----:B0-----:R-:W-:-:S05]  /*0260*/  @!P0 IMAD.IADD R9, R7, 0x1, R8 ;  /* 0x0000000107098824 */ /* 0x001fca00078e0208 */
[----:B------:R0:W-:Y:S01]  /*0270*/  @!P0 STS [R6+-0x4], R9 ;  /* 0xfffffc0906008388 */ /* 0x0001e20000000800 */
[----:B------:R-:W-:Y:S02]  /*0280*/  ISETP.GT.U32.AND P0, PT, R14, 0x1, PT ;  /* 0x000000010e00780c */ /* 0x000fe40003f04070 */
[----:B------:R-:W-:-:S11]  /*0290*/  SHF.R.U32.HI R14, RZ, 0x1, R14 ;  /* 0x00000001ff0e7819 */ /* 0x000fd6000001160e */
[----:B0-----:R-:W-:Y:S05]  /*02a0*/  @P0 BRA `(.L_x_3) ;  /* 0xfffffffc00cc0947 */ /* 0x001fea000383ffff */
[----:B------:R-:W-:Y:S01]  /*02b0*/  ISETP.NE.AND P0, PT, R3, RZ, PT ;  /* 0x000000ff0300720c */ /* 0x000fe20003f05270 */
[----:B------:R-:W-:Y:S01]  /*02c0*/  IMAD.MOV.U32 R7, RZ, RZ, RZ ;  /* 0x000000ffff077224 */ /* 0x000fe200078e00ff */
[----:B------:R-:W-:-:S11]  /*02d0*/  UMOV UR5, 0x1 ;  /* 0x0000000100057882 */ /* 0x000fd60000000000 */
[----:B------:R-:W-:-:S05]  /*02e0*/  @!P0 LEA R6, R4, UR4, 0x3 ;  /* 0x0000000404068c11 */ /* 0x000fca000f8e18ff */
[----:B------:R0:W1:Y:S04]  /*02f0*/  @!P0 LDS R7, [R6+-0x4] ;  /* 0xfffffc0006078984 */ /* 0x0000680000000800 */
[----:B------:R0:W-:Y:S02]  /*0300*/  @!P0 STS [R6+-0x4], RZ ;  /* 0xfffffcff06008388 */ /* 0x0001e40000000800 */
.L_x_4:
[----:B------:R-:W-:Y:S01]  /*0310*/  BAR.SYNC.DEFER_BLOCKING 0x0 ;  /* 0x0000000000007b1d */ /* 0x000fe20000010000 */
[----:B------:R-:W-:Y:S01]  /*0320*/  ISETP.GE.U32.AND P0, PT, R3, UR5, PT ;  /* 0x0000000503007c0c */ /* 0x000fe2000bf06070 */
[----:B------:R-:W-:Y:S01]  /*0330*/  USHF.L.U32 UR5, UR5, 0x1, URZ ;  /* 0x0000000105057899 */ /* 0x000fe200080006ff */
[----:B------:R-:W-:-:S11]  /*0340*/  SHF.R.S32.HI R12, RZ, 0x1, R12 ;  /* 0x00000001ff0c7819 */ /* 0x000fd6000001140c */
[----:B0-----:R-:W-:-:S05]  /*0350*/  @!P0 IMAD R6, R5, R12, RZ ;  /* 0x0000000c05068224 */ /* 0x001fca00078e02ff */
[----:B------:R-:W-:-:S05]  /*0360*/  @!P0 LEA R9, R6, UR4, 0x2 ;  /* 0x0000000406098c11 */ /* 0x000fca000f8e10ff */
[----:B------:R-:W-:Y:S01]  /*0370*/  @!P0 IMAD R8, R12, 0x4, R9 ;  /* 0x000000040c088824 */ /* 0x000fe200078e0209 */
[----:B------:R-:W-:Y:S04]  /*0380*/  @!P0 LDS R6, [R9+-0x4] ;  /* 0xfffffc0009068984 */ /* 0x000fe80000000800 */
[----:B------:R-:W0:Y:S02]  /*0390*/  @!P0 LDS R11, [R8+-0x4] ;  /* 0xfffffc00080b8984 */ /* 0x000e240000000800 */
[----:B0-----:R-:W-:Y:S02]  /*03a0*/  @!P0 IMAD.IADD R13, R6, 0x1, R11 ;  /* 0x00000001060d8824 */ /* 0x001fe400078e020b */
[----:B------:R2:W-:Y:S04]  /*03b0*/  @!P0 STS [R9+-0x4], R11 ;  /* 0xfffffc0b09008388 */ /* 0x0005e80000000800 */
[----:B------:R2:W-:Y:S01]  /*03c0*/  @!P0 STS [R8+-0x4], R13 ;  /* 0xfffffc0d08008388 */ /* 0x0005e20000000800 */
[----:B------:R-:W-:-:S13]  /*03d0*/  ISETP.LT.U32.AND P0, PT, R4, UR5, PT ;  /* 0x0000000504007c0c */ /* 0x000fda000bf01070 */
[----:B--2---:R-:W-:Y:S05]  /*03e0*/  @!P0 BRA `(.L_x_4) ;  /* 0xfffffffc00c88947 */ /* 0x004fea000383ffff */
[----:B------:R-:W-:Y:S01]  /*03f0*/  BAR.SYNC.DEFER_BLOCKING 0x0 ;  /* 0x0000000000007b1d */ /* 0x000fe20000010000 */
[----:B------:R-:W-:-:S07]  /*0400*/  ISETP.NE.AND P0, PT, R3, RZ, PT ;  /* 0x000000ff0300720c */ /* 0x000fce0003f05270 */
[----:B------:R-:W0:Y:S01]  /*0410*/  LDC.64 R4, c[0x0][0x388] ;  /* 0x0000e200ff047b82 */ /* 0x000e220000000a00 */
[----:B------:R-:W2:Y:S01]  /*0420*/  LDS.64 R10, [R10] ;  /* 0x000000000a0a7984 */ /* 0x000ea20000000a00 */
[----:B0-----:R-:W-:-:S05]  /*0430*/  IMAD.WIDE R2, R2, 0x4, R4 ;  /* 0x0000000402027825 */ /* 0x001fca00078e0204 */
[----:B--2---:R0:W-:Y:S04]  /*0440*/  STG.E desc[UR6][R2.64], R10 ;  /* 0x0000000a02007986 */ /* 0x0041e8000c101906 */
[----:B------:R0:W-:Y:S01]  /*0450*/  STG.E desc[UR6][R2.64+0x4], R11 ;  /* 0x0000040b02007986 */ /* 0x0001e2000c101906 */
[----:B------:R-:W-:Y:S05]  /*0460*/  @P0 EXIT ;  /* 0x000000000000094d */ /* 0x000fea0003800000 */
[----:B0-----:R-:W-:-:S05]  /*0470*/  IMAD.WIDE R2, R0, 0x4, R4 ;  /* 0x0000000400027825 */ /* 0x001fca00078e0204 */
[----:B-1----:R-:W-:Y:S01]  /*0480*/  STG.E desc[UR6][R2.64], R7 ;  /* 0x0000000702007986 */ /* 0x002fe2000c101906 */
[----:B------:R-:W-:Y:S05]  /*0490*/  EXIT ;  /* 0x000000000000794d */ /* 0x000fea0003800000 */
.L_x_5:
        /* <DEDUP_REMOVED lines=14> */
.L_x_283:


//--------------------- .text._Z12k_build_treePii --------------------------
	.section	.text._Z12k_build_treePii,"ax",@progbits
	.align	128
        .global         _Z12k_build_treePii
        .type           _Z12k_build_treePii,@function
        .size           _Z12k_build_treePii,(.L_x_284 - _Z12k_build_treePii)
        .other          _Z12k_build_treePii,@"STO_CUDA_ENTRY STV_DEFAULT"
_Z12k_build_treePii:
.text._Z12k_build_treePii:
[----:B------:R-:W-:Y:S01]  /*0000*/  LDC R1, c[0x0][0x37c] ;  /* 0x0000df00ff017b82 */ /* 0x000fe20000000800 */
[----:B------:R-:W0:Y:S01]  /*0010*/  S2R R11, SR_CTAID.Y ;  /* 0x00000000000b7919 */ /* 0x000e220000002600 */
[----:B------:R-:W1:Y:S06]  /*0020*/  LDCU UR6, c[0x0][0x360] ;  /* 0x00006c00ff0677ac */ /* 0x000e6c0008000800 */
[----:B------:R-:W2:Y:S01]  /*0030*/  LDC.64 R2, c[0x0][0x380] ;  /* 0x0000e000ff027b82 */ /* 0x000ea20000000a00 */
[----:B------:R-:W0:Y:S01]  /*0040*/  S2R R0, SR_TID.Y ;  /* 0x0000000000007919 */ /* 0x000e220000002200 */
[----:B------:R-:W1:Y:S01]  /*0050*/  LDCU UR4, c[0x0][0x370] ;  /* 0x00006e00ff0477ac */ /* 0x000e620008000800 */
[----:B------:R-:W3:Y:S01]  /*0060*/  S2R R6, SR_CTAID.Z ;  /* 0x0000000000067919 */ /* 0x000ee20000002700 */
[----:B------:R-:W4:Y:S01]  /*0070*/  LDCU UR7, c[0x0][0x364] ;  /* 0x00006c80ff0777ac */ /* 0x000f220008000800 */
[----:B------:R-:W3:Y:S01]  /*0080*/  S2R R7, SR_TID.Z ;  /* 0x0000000000077919 */ /* 0x000ee20000002300 */
[----:B------:R-:W4:Y:S01]  /*0090*/  LDCU UR5, c[0x0][0x374] ;  /* 0x00006e80ff0577ac */ /* 0x000f220008000800 */
[----:B------:R-:W5:Y:S01]  /*00a0*/  S2R R8, SR_CTAID.X ;  /* 0x0000000000087919 */ /* 0x000f620000002500 */
[----:B------:R-:W3:Y:S01]  /*00b0*/  LDCU UR8, c[0x0][0x368] ;  /* 0x00006d00ff0877ac */ /* 0x000ee20008000800 */
[----:B------:R-:W5:Y:S01]  /*00c0*/  S2R R5, SR_TID.X ;  /* 0x0000000000057919 */ /* 0x000f620000002100 */
[----:B------:R-:W5:Y:S01]  /*00d0*/  LDCU UR9, c[0x0][0x388] ;  /* 0x00007100ff0977ac */ /* 0x000f620008000800 */
[----:B-1----:R-:W-:-:S02]  /*00e0*/  UIMAD UR4, UR6, UR4, URZ ;  /* 0x00000004060472a4 */ /* 0x002fc4000f8e02ff */
[----:B----4-:R-:W-:Y:S02]  /*00f0*/  UIMAD UR5, UR7, UR5, URZ ;  /* 0x00000005070572a4 */ /* 0x010fe4000f8e02ff */
[----:B0-----:R-:W-:Y:S02]  /*0100*/  IMAD R11, R11, UR7, R0 ;  /* 0x000000070b0b7c24 */ /* 0x001fe4000f8e0200 */
[----:B---3--:R-:W-:Y:S02]  /*0110*/  IMAD R6, R6, UR8, R7 ;  /* 0x0000000806067c24 */ /* 0x008fe4000f8e0207 */
[----:B-----5:R-:W-:Y:S01]  /*0120*/  IMAD R8, R8, UR6, R5 ;  /* 0x0000000608087c24 */ /* 0x020fe2000f8e0205 */
[----:B------:R-:W0:Y:S01]  /*0130*/  LDCU.64 UR6, c[0x0][0x358] ;  /* 0x00006b00ff0677ac */ /* 0x000e220008000a00 */
[----:B------:R-:W-:-:S04]  /*0140*/  IMAD R5, R6, UR5, R11 ;  /* 0x0000000506057c24 */ /* 0x000fc8000f8e020b */
[----:B------:R-:W-:-:S05]  /*0150*/  IMAD R5, R5, UR4, R8 ;  /* 0x0000000405057c24 */ /* 0x000fca000f8e0208 */
[----:B------:R-:W-:-:S05]  /*0160*/  LEA R7, R5, UR9, 0x3 ;  /* 0x0000000905077c11 */ /* 0x000fca000f8e18ff */
[----:B--2---:R-:W-:-:S05]  /*0170*/  IMAD.WIDE R4, R7, 0x4, R2 ;  /* 0x0000000407047825 */ /* 0x004fca00078e0202 */
[----:B0-----:R-:W2:Y:S04]  /*0180*/  LDG.E R0, desc[UR6][R4.64] ;  /* 0x0000000604007981 */ /* 0x001ea8000c1e1900 */
[----:B------:R-:W2:Y:S04]  /*0190*/  LDG.E R13, desc[UR6][R4.64+0x8] ;  /* 0x00000806040d7981 */ /* 0x000ea8000c1e1900 */
[----:B------:R-:W3:Y:S04]  /*01a0*/  LDG.E R9, desc[UR6][R4.64+0x4] ;  /* 0x0000040604097981 */ /* 0x000ee8000c1e1900 */
[----:B------:R-:W4:Y:S04]  /*01b0*/  LDG.E R17, desc[UR6][R4.64+0x10] ;  /* 0x0000100604117981 */ /* 0x000f28000c1e1900 */
[----:B------:R-:W5:Y:S04]  /*01c0*/  LDG.E R19, desc[UR6][R4.64+0x14] ;  /* 0x0000140604137981 */ /* 0x000f68000c1e1900 */
[----:B------:R-:W5:Y:S01]  /*01d0*/  LDG.E R21, desc[UR6][R4.64+0x1c] ;  /* 0x00001c0604157981 */ /* 0x000f62000c1e1900 */
[----:B--2---:R-:W-:-:S04]  /*01e0*/  ISETP.NE.AND P0, PT, R0, R13, PT ;  /* 0x0000000d0000720c */ /* 0x004fc80003f05270 */
[----:B---3--:R-:W-:Y:S02]  /*01f0*/  ISETP.NE.OR P0, PT, R0, R9, P0 ;  /* 0x000000090000720c */ /* 0x008fe40000705670 */
[----:B------:R-:W2:Y:S11]  /*0200*/  LDG.E R9, desc[UR6][R4.64+0x18] ;  /* 0x0000180604097981 */ /* 0x000eb6000c1e1900 */
[----:B------:R-:W3:Y:S01]  /*0210*/  @!P0 LDG.E R23, desc[UR6][R4.64+0xc] ;  /* 0x00000c0604178981 */ /* 0x000ee2000c1e1900 */
[----:B------:R-:W-:-:S02]  /*0220*/  I2FP.F32.U32 R12, R11 ;  /* 0x0000000b000c7245 */ /* 0x000fc40000201000 */
[----:B------:R-:W-:Y:S02]  /*0230*/  I2FP.F32.U32 R13, R6 ;  /* 0x00000006000d7245 */ /* 0x000fe40000201000 */
[-C--:B------:R-:W-:Y:S01]  /*0240*/  I2FP.F32.S32 R10, R8.reuse ;  /* 0x00000008000a7245 */ /* 0x080fe20000201400 */
[----:B------:R-:W-:Y:S01]  /*0250*/  FMUL R12, R12, 0.5 ;  /* 0x3f0000000c0c7820 */ /* 0x000fe20000400000 */
[----:B------:R-:W-:Y:S01]  /*0260*/  IMAD.SHL.U32 R15, R11, 0x2, RZ ;  /* 0x000000020b0f7824 */ /* 0x000fe200078e00ff */
[----:B------:R-:W-:Y:S01]  /*0270*/  LEA.HI R14, R8, R8, RZ, 0x1 ;  /* 0x00000008080e7211 */ /* 0x000fe200078f08ff */
[----:B------:R-:W-:Y:S01]  /*0280*/  FMUL R13, R13, 0.5 ;  /* 0x3f0000000d0d7820 */ /* 0x000fe20000400000 */
[----:B------:R-:W-:Y:S01]  /*0290*/  FMUL R10, R10, 0.5 ;  /* 0x3f0000000a0a7820 */ /* 0x000fe20000400000 */
[----:B------:R-:W-:Y:S01]  /*02a0*/  PLOP3.LUT P1, PT, PT, PT, PT, 0x8, 0x80 ;  /* 0x000000000080781c */ /* 0x000fe20003f2e170 */
[----:B------:R-:W0:Y:S01]  /*02b0*/  F2I.TRUNC.NTZ R12, R12 ;  /* 0x0000000c000c7305 */ /* 0x000e22000020f100 */
[----:B------:R-:W-:-:S02]  /*02c0*/  LOP3.LUT R11, R14, 0xfffffffe, RZ, 0xc0, !PT ;  /* 0xfffffffe0e0b7812 */ /* 0x000fc400078ec0ff */
[----:B------:R-:W-:-:S04]  /*02d0*/  LOP3.LUT R15, R15, 0x2, RZ, 0xc0, !PT ;  /* 0x000000020f0f7812 */ /* 0x000fc800078ec0ff */
[----:B------:R-:W-:Y:S01]  /*02e0*/  IADD3 R15, PT, PT, R15, R8, -R11 ;  /* 0x000000080f0f7210 */ /* 0x000fe20007ffe80b */
[----:B------:R-:W1:Y:S01]  /*02f0*/  F2I.TRUNC.NTZ R13, R13 ;  /* 0x0000000d000d7305 */ /* 0x000e62000020f100 */
[----:B------:R-:W-:-:S07]  /*0300*/  SHF.R.U32.HI R8, RZ, 0x1e, R0 ;  /* 0x0000001eff087819 */ /* 0x000fce0000011600 */
[----:B------:R-:W4:Y:S01]  /*0310*/  F2I.TRUNC.NTZ R10, R10 ;  /* 0x0000000a000a7305 */ /* 0x000f22000020f100 */
[----:B------:R-:W-:Y:S01]  /*0320*/  LOP3.LUT R8, R8, 0x1, RZ, 0xc0, !PT ;  /* 0x0000000108087812 */ /* 0x000fe200078ec0ff */
[----:B------:R-:W-:Y:S01]  /*0330*/  UIMAD UR5, UR4, UR5, URZ ;  /* 0x00000005040572a4 */ /* 0x000fe2000f8e02ff */
[----:B------:R-:W-:Y:S02]  /*0340*/  IMAD.SHL.U32 R6, R6, 0x4, RZ ;  /* 0x0000000406067824 */ /* 0x000fe400078e00ff */
[----:B0-----:R-:W-:-:S03]  /*0350*/  IMAD R12, R12, UR4, RZ ;  /* 0x000000040c0c7c24 */ /* 0x001fc6000f8e02ff */
[----:B------:R-:W-:Y:S01]  /*0360*/  LOP3.LUT R6, R6, 0x4, RZ, 0xc0, !PT ;  /* 0x0000000406067812 */ /* 0x000fe200078ec0ff */
[----:B-1----:R-:W-:Y:S01]  /*0370*/  IMAD R13, R13, UR5, RZ ;  /* 0x000000050d0d7c24 */ /* 0x002fe2000f8e02ff */
[----:B------:R-:W-:Y:S02]  /*0380*/  I2FP.F32.S32 R11, R12 ;  /* 0x0000000c000b7245 */ /* 0x000fe40000201400 */
[----:B----4-:R-:W-:Y:S01]  /*0390*/  I2FP.F32.S32 R10, R10 ;  /* 0x0000000a000a7245 */ /* 0x010fe20000201400 */
[----:B------:R-:W-:Y:S01]  /*03a0*/  IMAD.IADD R6, R15, 0x1, R6 ;  /* 0x000000010f067824 */ /* 0x000fe200078e0206 */
[----:B------:R-:W-:-:S03]  /*03b0*/  I2FP.F32.S32 R13, R13 ;  /* 0x0000000d000d7245 */ /* 0x000fc60000201400 */
[----:B------:R-:W-:Y:S01]  /*03c0*/  FFMA R10, R11, 0.5, R10 ;  /* 0x3f0000000b0a7823 */ /* 0x000fe2000000000a */
[----:B------:R-:W-:Y:S03]  /*03d0*/  BSSY.RECONVERGENT B0, `(.L_x_6) ;  /* 0x0000018000007945 */ /* 0x000fe60003800200 */
[----:B------:R-:W-:Y:S01]  /*03e0*/  FFMA R10, R13, 0.25, R10 ;  /* 0x3e8000000d0a7823 */ /* 0x000fe2000000000a */
[----:B---3--:R-:W-:-:S04]  /*03f0*/  @!P0 ISETP.EQ.AND P1, PT, R0, R23, PT ;  /* 0x000000170000820c */ /* 0x008fc80003f22270 */
[C---:B------:R-:W-:Y:S02]  /*0400*/  ISETP.EQ.AND P1, PT, R0.reuse, R17, P1 ;  /* 0x000000110000720c */ /* 0x040fe40000f22270 */
[C---:B-----5:R-:W-:Y:S02]  /*0410*/  ISETP.NE.AND P0, PT, R0.reuse, R21, PT ;  /* 0x000000150000720c */ /* 0x060fe40003f05270 */
[----:B------:R-:W-:Y:S02]  /*0420*/  ISETP.EQ.AND P1, PT, R0, R19, P1 ;  /* 0x000000130000720c */ /* 0x000fe40000f22270 */
[----:B------:R-:W-:Y:S02]  /*0430*/  ISETP.EQ.U32.AND P0, PT, R8, 0x1, !P0 ;  /* 0x000000010800780c */ /* 0x000fe40004702070 */
[----:B--2---:R-:W-:-:S04]  /*0440*/  ISETP.EQ.AND P1, PT, R0, R9, P1 ;  /* 0x000000090000720c */ /* 0x004fc80000f22270 */
[----:B------:R-:W-:Y:S02]  /*0450*/  PLOP3.LUT P0, PT, P1, P0, PT, 0x80, 0x8 ;  /* 0x000000000008781c */ /* 0x000fe40000f01070 */
[----:B------:R-:W-:-:S05]  /*0460*/  I2FP.F32.S32 R9, R6 ;  /* 0x0000000600097245 */ /* 0x000fca0000201400 */
[----:B------:R-:W-:-:S06]  /*0470*/  FFMA R9, R10, 8, R9 ;  /* 0x410000000a097823 */ /* 0x000fcc0000000009 */
[----:B------:R-:W-:Y:S05]  /*0480*/  @!P0 BRA `(.L_x_7) ;  /* 0x0000000000288947 */ /* 0x000fea0003800000 */
[----:B------:R0:W-:Y:S01]  /*0490*/  STG.E desc[UR6][R4.64], RZ ;  /* 0x000000ff04007986 */ /* 0x0001e2000c101906 */
[----:B------:R-:W-:-:S03]  /*04a0*/  IMAD.MOV.U32 R7, RZ, RZ, -0x40000000 ;  /* 0xc0000000ff077424 */ /* 0x000fc600078e00ff */
[----:B------:R0:W-:Y:S04]  /*04b0*/  STG.E desc[UR6][R4.64+0x4], RZ ;  /* 0x000004ff04007986 */ /* 0x0001e8000c101906 */
[----:B------:R0:W-:Y:S04]  /*04c0*/  STG.E desc[UR6][R4.64+0x8], RZ ;  /* 0x000008ff04007986 */ /* 0x0001e8000c101906 */
[----:B------:R0:W-:Y:S04]  /*04d0*/  STG.E desc[UR6][R4.64+0xc], RZ ;  /* 0x00000cff04007986 */ /* 0x0001e8000c101906 */
[----:B------:R0:W-:Y:S04]  /*04e0*/  STG.E desc[UR6][R4.64+0x10], RZ ;  /* 0x000010ff04007986 */ /* 0x0001e8000c101906 */
[----:B------:R0:W-:Y:S04]  /*04f0*/  STG.E desc[UR6][R4.64+0x14], RZ ;  /* 0x000014ff04007986 */ /* 0x0001e8000c101906 */
[----:B------:R0:W-:Y:S04]  /*0500*/  STG.E desc[UR6][R4.64+0x18], RZ ;  /* 0x000018ff04007986 */ /* 0x0001e8000c101906 */
[----:B------:R0:W-:Y:S01]  /*0510*/  STG.E desc[UR6][R4.64+0x1c], RZ ;  /* 0x00001cff04007986 */ /* 0x0001e2000c101906 */
[----:B------:R-:W-:Y:S05]  /*0520*/  BRA `(.L_x_8) ;  /* 0x0000000000087947 */ /* 0x000fea0003800000 */
.L_x_7:
[----:B------:R-:W-:Y:S01]  /*0530*/  LOP3.LUT R0, R7, 0x3fffffff, RZ, 0xc0, !PT ;  /* 0x3fffffff07007812 */ /* 0x000fe200078ec0ff */
[----:B------:R-:W-:-:S07]  /*0540*/  IMAD.MOV.U32 R7, RZ, RZ, -0x80000000 ;  /* 0x80000000ff077424 */ /* 0x000fce00078e00ff */
.L_x_8:
[----:B------:R-:W-:Y:S05]  /*0550*/  BSYNC.RECONVERGENT B0 ;  /* 0x0000000000007941 */ /* 0x000fea0003800200 */
.L_x_6:
[----:B------:R-:W1:Y:S01]  /*0560*/  LDCU UR4, c[0x0][0x378] ;  /* 0x00006f00ff0477ac */ /* 0x000e620008000800 */
[----:B------:R-:W0:Y:S01]  /*0570*/  F2I.TRUNC.NTZ R9, R9 ;  /* 0x0000000900097305 */ /* 0x000e22000020f100 */
[----:B------:R-:W-:Y:S01]  /*0580*/  LOP3.LUT R7, R7, R0, RZ, 0xfc, !PT ;  /* 0x0000000007077212 */ /* 0x000fe200078efcff */
[----:B-1----:R-:W-:-:S04]  /*0590*/  UIMAD UR4, UR8, UR4, URZ ;  /* 0x00000004080472a4 */ /* 0x002fc8000f8e02ff */
[----:B------:R-:W-:-:S04]  /*05a0*/  UIMAD UR4, UR5, UR4, URZ ;  /* 0x00000004050472a4 */ /* 0x000fc8000f8e02ff */
[----:B------:R-:W-:-:S06]  /*05b0*/  ULEA UR4, UR4, UR9, 0x3 ;  /* 0x0000000904047291 */ /* 0x000fcc000f8e18ff */
[----:B0-----:R-:W-:-:S04]  /*05c0*/  VIADD R5, R9, UR4 ;  /* 0x0000000409057c36 */ /* 0x001fc80008000000 */
[----:B------:R-:W-:-:S05]  /*05d0*/  IMAD.WIDE R2, R5, 0x4, R2 ;  /* 0x0000000405027825 */ /* 0x000fca00078e0202 */
[----:B------:R-:W-:Y:S01]  /*05e0*/  STG.E desc[UR6][R2.64], R7 ;  /* 0x0000000702007986 */ /* 0x000fe2000c101906 */
[----:B------:R-:W-:Y:S05]  /*05f0*/  EXIT ;  /* 0x000000000000794d */ /* 0x000fea0003800000 */
.L_x_9:
        /* <DEDUP_REMOVED lines=16> */
.L_x_284:


//--------------------- .text._Z20k_octree_fill_blocksPiPfiiiii --------------------------
	.section	.text._Z20k_octree_fill_blocksPiPfiiiii,"ax",@progbits
	.align	128
        .global         _Z20k_octree_fill_blocksPiPfiiiii
        .type           _Z20k_octree_fill_blocksPiPfiiiii,@function
        .size           _Z20k_octree_fill_blocksPiPfiiiii,(.L_x_281 - _Z20k_octree_fill_blocksPiPfiiiii)
        .other          _Z20k_octree_fill_blocksPiPfiiiii,@"STO_CUDA_ENTRY STV_DEFAULT"
_Z20k_octree_fill_blocksPiPfiiiii:
.text._Z20k_octree_fill_blocksPiPfiiiii:
[----:B------:R-:W0:Y:S01]  /*0000*/  LDC R1, c[0x0][0x37c] ;  /* 0x0000df00ff017b82 */ /* 0x000e220000000800 */
[----:B------:R-:W1:Y:S01]  /*0010*/  S2R R12, SR_CTAID.Y ;  /* 0x00000000000c7919 */ /* 0x000e620000002600 */
[----:B------:R-:W2:Y:S01]  /*0020*/  LDCU UR4, c[0x0][0x360] ;  /* 0x00006c00ff0477ac */ /* 0x000ea20008000800 */
[----:B------:R-:W-:Y:S01]  /*0030*/  HFMA2 R6, -RZ, RZ, 3.0234375, 0 ;  /* 0x420c0000ff067431 */ /* 0x000fe200000001ff */
[----:B0-----:R-:W-:Y:S01]  /*0040*/  IADD3 R1, PT, PT, R1, -0x18, RZ ;  /* 0xffffffe801017810 */ /* 0x001fe20007ffe0ff */
[----:B------:R-:W1:Y:S01]  /*0050*/  S2R R3, SR_TID.Y ;  /* 0x0000000000037919 */ /* 0x000e620000002200 */
[----:B------:R-:W0:Y:S01]  /*0060*/  LDCU UR5, c[0x0][0x370] ;  /* 0x00006e00ff0577ac */ /* 0x000e220008000800 */
[----:B------:R-:W-:Y:S01]  /*0070*/  HFMA2 R8, -RZ, RZ, 2.65625, 0 ;  /* 0x41500000ff087431 */ /* 0x000fe200000001ff */
[----:B------:R-:W-:Y:S01]  /*0080*/  MOV R7, 0x3f333333 ;  /* 0x3f33333300077802 */ /* 0x000fe20000000f00 */
[----:B------:R-:W3:Y:S01]  /*0090*/  S2R R15, SR_CTAID.Z ;  /* 0x00000000000f7919 */ /* 0x000ee20000002700 */
[----:B------:R-:W1:Y:S01]  /*00a0*/  LDCU UR6, c[0x0][0x364] ;  /* 0x00006c80ff0677ac */ /* 0x000e620008000800 */
[----:B------:R-:W-:-:S02]  /*00b0*/  IMAD.MOV.U32 R9, RZ, RZ, 0x3e4ccccd ;  /* 0x3e4ccccdff097424 */ /* 0x000fc400078e00ff */
[----:B------:R-:W-:Y:S01]  /*00c0*/  HFMA2 R11, -RZ, RZ, 1.44921875, -19.203125 ;  /* 0x3dcccccdff0b7431 */ /* 0x000fe200000001ff */
[----:B------:R-:W3:Y:S01]  /*00d0*/  S2R R4, SR_TID.Z ;  /* 0x0000000000047919 */ /* 0x000ee20000002300 */
[----:B------:R-:W4:Y:S01]  /*00e0*/  LDCU UR7, c[0x0][0x374] ;  /* 0x00006e80ff0777ac */ /* 0x000f220008000800 */
[----:B------:R-:W-:Y:S01]  /*00f0*/  MOV R10, 0x40a00000 ;  /* 0x40a00000000a7802 */ /* 0x000fe20000000f00 */
[----:B------:R-:W2:Y:S01]  /*0100*/  S2R R13, SR_CTAID.X ;  /* 0x00000000000d7919 */ /* 0x000ea20000002500 */
[----:B------:R-:W3:Y:S01]  /*0110*/  LDCU UR8, c[0x0][0x368] ;  /* 0x00006d00ff0877ac */ /* 0x000ee20008000800 */
[----:B------:R-:W2:Y:S01]  /*0120*/  S2R R0, SR_TID.X ;  /* 0x0000000000007919 */ /* 0x000ea20000002100 */
[----:B------:R-:W5:Y:S01]  /*0130*/  LDCU.128 UR12, c[0x0][0x390] ;  /* 0x00007200ff0c77ac */ /* 0x000f620008000c00 */
[----:B------:R-:W-:Y:S04]  /*0140*/  STL.64 [R1], R6 ;  /* 0x0000000601007387 */ /* 0x000fe80000100a00 */
[----:B------:R-:W-:Y:S04]  /*0150*/  STL.64 [R1+0x8], R8 ;  /* 0x0000080801007387 */ /* 0x000fe80000100a00 */
[----:B------:R0:W-:Y:S01]  /*0160*/  STL.64 [R1+0x10], R10 ;  /* 0x0000100a01007387 */ /* 0x0001e20000100a00 */
[----:B-1----:R-:W-:Y:S01]  /*0170*/  IMAD R12, R12, UR6, R3 ;  /* 0x000000060c0c7c24 */ /* 0x002fe2000f8e0203 */
[----:B-----5:R-:W-:-:S04]  /*0180*/  UISETP.GE.AND UP0, UPT, UR12, 0x1, UPT ;  /* 0x000000010c00788c */ /* 0x020fc8000bf06270 */
[----:B------:R-:W-:Y:S01]  /*0190*/  I2FP.F32.U32 R2, R12 ;  /* 0x0000000c00027245 */ /* 0x000fe20000201000 */
[----:B------:R-:W-:Y:S01]  /*01a0*/  UIMAD UR10, UR13, UR13, URZ ;  /* 0x0000000d0d0a72a4 */ /* 0x000fe2000f8e02ff */
[----:B------:R-:W-:Y:S01]  /*01b0*/  SHF.L.U32 R5, R12, 0x1, RZ ;  /* 0x000000010c057819 */ /* 0x000fe200000006ff */
[----:B---3--:R-:W-:Y:S01]  /*01c0*/  IMAD R15, R15, UR8, R4 ;  /* 0x000000080f0f7c24 */ /* 0x008fe2000f8e0204 */
[----:B0-----:R-:W-:Y:S01]  /*01d0*/  MOV R10, RZ ;  /* 0x000000ff000a7202 */ /* 0x001fe20000000f00 */
[----:B------:R-:W-:Y:S01]  /*01e0*/  FMUL R2, R2, 0.5 ;  /* 0x3f00000002027820 */ /* 0x000fe20000400000 */
[----:B------:R-:W-:Y:S01]  /*01f0*/  LOP3.LUT R6, R5, 0x2, RZ, 0xc0, !PT ;  /* 0x0000000205067812 */ /* 0x000fe200078ec0ff */
[----:B------:R-:W0:Y:S01]  /*0200*/  LDCU.64 UR8, c[0x0][0x358] ;  /* 0x00006b00ff0877ac */ /* 0x000e220008000a00 */
[----:B------:R-:W-:Y:S02]  /*0210*/  I2FP.F32.U32 R3, R15 ;  /* 0x0000000f00037245 */ /* 0x000fe40000201000 */
[----:B------:R-:W-:Y:S01]  /*0220*/  SHF.L.U32 R8, R15, 0x2, RZ ;  /* 0x000000020f087819 */ /* 0x000fe200000006ff */
[----:B--2---:R-:W-:Y:S01]  /*0230*/  IMAD R13, R13, UR4, R0 ;  /* 0x000000040d0d7c24 */ /* 0x004fe2000f8e0200 */
[----:B------:R-:W1:Y:S01]  /*0240*/  F2I.TRUNC.NTZ R2, R2 ;  /* 0x0000000200027305 */ /* 0x000e62000020f100 */
[----:B------:R-:W-:Y:S01]  /*0250*/  FMUL R3, R3, 0.5 ;  /* 0x3f00000003037820 */ /* 0x000fe20000400000 */
[----:B------:R-:W-:Y:S01]  /*0260*/  UIMAD UR4, UR4, UR5, URZ ;  /* 0x00000005040472a4 */ /* 0x000fe2000f8e02ff */
[----:B------:R-:W-:Y:S01]  /*0270*/  LOP3.LUT R9, R8, 0x4, RZ, 0xc0, !PT ;  /* 0x0000000408097812 */ /* 0x000fe200078ec0ff */
[----:B----4-:R-:W-:Y:S01]  /*0280*/  UIMAD UR5, UR6, UR7, URZ ;  /* 0x00000007060572a4 */ /* 0x010fe2000f8e02ff */
[----:B------:R-:W-:-:S02]  /*0290*/  I2FP.F32.S32 R0, R13 ;  /* 0x0000000d00007245 */ /* 0x000fc40000201400 */
[----:B------:R-:W-:Y:S01]  /*02a0*/  R2UR UR7, R1 ;  /* 0x00000000010772ca */ /* 0x000fe200000e0000 */
[----:B------:R-:W2:Y:S01]  /*02b0*/  F2I.TRUNC.NTZ R3, R3 ;  /* 0x0000000300037305 */ /* 0x000ea2000020f100 */
[----:B------:R-:W-:Y:S01]  /*02c0*/  UIMAD UR6, UR4, UR5, URZ ;  /* 0x00000005040672a4 */ /* 0x000fe2000f8e02ff */
[----:B------:R-:W-:Y:S01]  /*02d0*/  FMUL R0, R0, 0.5 ;  /* 0x3f00000000007820 */ /* 0x000fe20000400000 */
[----:B-1----:R-:W-:-:S05]  /*02e0*/  IMAD R2, R2, UR4, RZ ;  /* 0x0000000402027c24 */ /* 0x002fca000f8e02ff */
[----:B------:R1:W3:Y:S01]  /*02f0*/  F2I.TRUNC.NTZ R14, R0 ;  /* 0x00000000000e7305 */ /* 0x0002e2000020f100 */
[----:B------:R-:W-:Y:S01]  /*0300*/  I2FP.F32.S32 R7, R2 ;  /* 0x0000000200077245 */ /* 0x000fe20000201400 */
[----:B--2---:R-:W-:Y:S01]  /*0310*/  IMAD R3, R3, UR6, RZ ;  /* 0x0000000603037c24 */ /* 0x004fe2000f8e02ff */
[----:B-1----:R-:W-:-:S04]  /*0320*/  LEA.HI R0, R13, R13, RZ, 0x1 ;  /* 0x0000000d0d007211 */ /* 0x002fc800078f08ff */
[----:B------:R-:W-:Y:S02]  /*0330*/  I2FP.F32.S32 R3, R3 ;  /* 0x0000000300037245 */ /* 0x000fe40000201400 */
[----:B------:R-:W-:Y:S02]  /*0340*/  LOP3.LUT R4, R0, 0xfffffffe, RZ, 0xc0, !PT ;  /* 0xfffffffe00047812 */ /* 0x000fe400078ec0ff */
[----:B---3--:R-:W-:Y:S02]  /*0350*/  I2FP.F32.S32 R0, R14 ;  /* 0x0000000e00007245 */ /* 0x008fe40000201400 */
[----:B------:R-:W-:-:S03]  /*0360*/  IADD3 R2, PT, PT, R6, R13, -R4 ;  /* 0x0000000d06027210 */ /* 0x000fc60007ffe804 */
[----:B------:R-:W-:Y:S02]  /*0370*/  FFMA R0, R7, 0.5, R0 ;  /* 0x3f00000007007823 */ /* 0x000fe40000000000 */
[----:B------:R-:W-:Y:S01]  /*0380*/  IMAD.IADD R2, R2, 0x1, R9 ;  /* 0x0000000102027824 */ /* 0x000fe200078e0209 */
[----:B------:R-:W-:Y:S01]  /*0390*/  LEA R9, R13, UR14, 0x1 ;  /* 0x0000000e0d097c11 */ /* 0x000fe2000f8e08ff */
[----:B------:R-:W-:Y:S01]  /*03a0*/  FFMA R3, R3, 0.25, R0 ;  /* 0x3e80000003037823 */ /* 0x000fe20000000000 */
[----:B------:R-:W-:Y:S02]  /*03b0*/  IMAD R0, R15, UR5, R12 ;  /* 0x000000050f007c24 */ /* 0x000fe4000f8e020c */
[----:B------:R-:W-:Y:S02]  /*03c0*/  I2FP.F32.S32 R2, R2 ;  /* 0x0000000200027245 */ /* 0x000fe40000201400 */
[----:B------:R-:W-:Y:S01]  /*03d0*/  IMAD R17, R0, UR4, R13 ;  /* 0x0000000400117c24 */ /* 0x000fe2000f8e020d */
[----:B------:R-:W-:-:S02]  /*03e0*/  IADD3 R0, PT, PT, R5, UR15, RZ ;  /* 0x0000000f05007c10 */ /* 0x000fc4000fffe0ff */
[----:B------:R-:W-:Y:S02]  /*03f0*/  FFMA R8, R3, 8, R2 ;  /* 0x4100000003087823 */ /* 0x000fe40000000002 */
[----:B------:R-:W-:Y:S01]  /*0400*/  SHF.L.U32 R17, R17, 0x3, RZ ;  /* 0x0000000311117819 */ /* 0x000fe200000006ff */
[----:B0-----:R-:W-:Y:S06]  /*0410*/  BRA.U !UP0, `(.L_x_10) ;  /* 0x0000001508507547 */ /* 0x001fec000b800000 */
[----:B------:R-:W-:Y:S01]  /*0420*/  I2FP.F32.S32 R7, UR13 ;  /* 0x0000000d00077c45 */ /* 0x000fe20008201400 */
[----:B------:R-:W-:Y:S01]  /*0430*/  UMOV UR4, URZ ;  /* 0x000000ff00047c82 */ /* 0x000fe20008000000 */
[----:B------:R-:W-:-:S03]  /*0440*/  MOV R10, RZ ;  /* 0x000000ff000a7202 */ /* 0x000fc60000000f00 */
[----:B------:R-:W-:-:S07]  /*0450*/  FADD R5, |R7|, -RZ ;  /* 0x800000ff07057221 */ /* 0x000fce0000000200 */
.L_x_41:
[----:B------:R-:W-:-:S04]  /*0460*/  USHF.L.U32 UR5, UR4, 0x1, URZ ;  /* 0x0000000104057899 */ /* 0x000fc800080006ff */
[----:B------:R-:W-:-:S09]  /*0470*/  ULEA UR5, UR5, UR7, 0x2 ;  /* 0x0000000705057291 */ /* 0x000fd2000f8e10ff */
[----:B------:R-:W2:Y:S01]  /*0480*/  LDL R26, [UR5] ;  /* 0x00000005ff1a7983 */ /* 0x000ea20008100800 */
[----:B------:R-:W-:Y:S01]  /*0490*/  I2FP.F32.S32 R13, R9 ;  /* 0x00000009000d7245 */ /* 0x000fe20000201400 */
[----:B------:R-:W-:Y:S01]  /*04a0*/  BSSY.RECONVERGENT B2, `(.L_x_11) ;  /* 0x000000e000027945 */ /* 0x000fe20003800200 */
[----:B--2---:R-:W0:Y:S08]  /*04b0*/  MUFU.RCP R3, R26 ;  /* 0x0000001a00037308 */ /* 0x004e300000001000 */
[----:B------:R-:W1:Y:S01]  /*04c0*/  FCHK P0, R13, R26 ;  /* 0x0000001a0d007302 */ /* 0x000e620000000000 */
[----:B0-----:R-:W-:-:S04]  /*04d0*/  FFMA R2, -R26, R3, 1 ;  /* 0x3f8000001a027423 */ /* 0x001fc80000000103 */
[----:B------:R-:W-:Y:S01]  /*04e0*/  FFMA R4, R3, R2, R3 ;  /* 0x0000000203047223 */ /* 0x000fe20000000003 */
[----:B------:R-:W-:-:S03]  /*04f0*/  FMUL R2, |R7|, 8388608 ;  /* 0x4b00000007027820 */ /* 0x000fc60000400200 */
[----:B------:R-:W-:Y:S02]  /*0500*/  FFMA R3, R13, R4, RZ ;  /* 0x000000040d037223 */ /* 0x000fe400000000ff */
[----:B------:R-:W-:Y:S02]  /*0510*/  LOP3.LUT R6, R2, 0xff800000, RZ, 0xc0, !PT ;  /* 0xff80000002067812 */ /* 0x000fe400078ec0ff */
[----:B------:R-:W-:-:S04]  /*0520*/  FFMA R11, -R26, R3, R13 ;  /* 0x000000031a0b7223 */ /* 0x000fc8000000010d */
[----:B------:R-:W-:Y:S01]  /*0530*/  FFMA R4, R4, R11, R3 ;  /* 0x0000000b04047223 */ /* 0x000fe20000000003 */
[----:B-1----:R-:W-:Y:S06]  /*0540*/  @!P0 BRA `(.L_x_12) ;  /* 0x00000000000c8947 */ /* 0x002fec0003800000 */
[----:B------:R-:W-:-:S07]  /*0550*/  MOV R18, 0x570 ;  /* 0x0000057000127802 */ /* 0x000fce0000000f00 */
[----:B------:R-:W-:Y:S05]  /*0560*/  CALL.REL.NOINC `($__internal_0_$__cuda_sm3x_div_rn_noftz_f32_slowpath) ;  /* 0x000000b400407944 */ /* 0x000fea0003c00000 */
[----:B------:R-:W-:-:S07]  /*0570*/  IMAD.MOV.U32 R4, RZ, RZ, R13 ;  /* 0x000000ffff047224 */ /* 0x000fce00078e000d */
.L_x_12:
[----:B------:R-:W-:Y:S05]  /*0580*/  BSYNC.RECONVERGENT B2 ;  /* 0x0000000000027941 */ /* 0x000fea0003800200 */
.L_x_11:
[C---:B------:R-:W-:Y:S01]  /*0590*/  FSETP.GEU.AND P0, PT, |R4|.reuse, |R7|, PT ;  /* 0x400000070400720b */ /* 0x040fe20003f0e200 */
[----:B------:R-:W-:Y:S01]  /*05a0*/  BSSY.RECONVERGENT B0, `(.L_x_13) ;  /* 0x0000041000007945 */ /* 0x000fe20003800200 */
[----:B------:R-:W-:-:S11]  /*05b0*/  FADD R12, |R4|, -RZ ;  /* 0x800000ff040c7221 */ /* 0x000fd60000000200 */
[----:B------:R-:W-:Y:S05]  /*05c0*/  @!P0 BRA `(.L_x_14) ;  /* 0x0000000000f88947 */ /* 0x000fea0003800000 */
[----:B------:R-:W-:-:S13]  /*05d0*/  FSETP.GTU.AND P0, PT, R12, R2, PT ;  /* 0x000000020c00720b */ /* 0x000fda0003f0c000 */
[----:B------:R-:W-:Y:S05]  /*05e0*/  @P0 BRA `(.L_x_15) ;  /* 0x0000000000740947 */ /* 0x000fea0003800000 */
[C---:B------:R-:W-:Y:S01]  /*05f0*/  FMUL R14, |R7|.reuse, 16777216 ;  /* 0x4b800000070e7820 */ /* 0x040fe20000400200 */
[----:B------:R-:W-:Y:S01]  /*0600*/  FSETP.GEU.AND P0, PT, |R7|, 1.175494350822287508e-38, PT ;  /* 0x008000000700780b */ /* 0x000fe20003f0e200 */
[----:B------:R-:W-:Y:S01]  /*0610*/  FMUL R3, R12, 16777216 ;  /* 0x4b8000000c037820 */ /* 0x000fe20000400000 */
[----:B------:R-:W-:Y:S02]  /*0620*/  BSSY.RECONVERGENT B1, `(.L_x_16) ;  /* 0x0000017000017945 */ /* 0x000fe40003800200 */
[----:B------:R-:W-:Y:S02]  /*0630*/  FSEL R14, R14, |R7|, !P0 ;  /* 0x400000070e0e7208 */ /* 0x000fe40004000000 */
[----:B------:R-:W-:-:S04]  /*0640*/  FSEL R3, R3, R12, !P0 ;  /* 0x0000000c03037208 */ /* 0x000fc80004000000 */
[----:B------:R-:W0:Y:S02]  /*0650*/  MUFU.RCP R14, R14 ;  /* 0x0000000e000e7308 */ /* 0x000e240000001000 */
[----:B0-----:R-:W-:-:S06]  /*0660*/  FMUL R3, R14, R3 ;  /* 0x000000030e037220 */ /* 0x001fcc0000400000 */
[----:B------:R-:W0:Y:S02]  /*0670*/  FRND.TRUNC R3, R3 ;  /* 0x0000000300037307 */ /* 0x000e24000020d000 */
[----:B0-----:R-:W-:-:S05]  /*0680*/  FFMA R16, -|R7|, R3, R12 ;  /* 0x0000000307107223 */ /* 0x001fca000000030c */
[----:B------:R-:W-:-:S13]  /*0690*/  ISETP.GE.U32.AND P0, PT, R16, R5, PT ;  /* 0x000000051000720c */ /* 0x000fda0003f06070 */
[----:B------:R-:W-:Y:S05]  /*06a0*/  @!P0 BRA `(.L_x_17) ;  /* 0x0000000000388947 */ /* 0x000fea0003800000 */
[----:B------:R-:W-:-:S04]  /*06b0*/  ISETP.GE.U32.AND P0, PT, R16, -0x7fffffff, PT ;  /* 0x800000011000780c */ /* 0x000fc80003f06070 */
[----:B------:R-:W-:-:S09]  /*06c0*/  FSETP.GEU.OR P1, PT, R16, -|R7|, !P0 ;  /* 0xc00000071000720b */ /* 0x000fd2000472e400 */
[----:B------:R-:W-:-:S04]  /*06d0*/  @P0 FADD R11, R3, -1 ;  /* 0xbf800000030b0421 */ /* 0x000fc80000000000 */
[----:B------:R-:W-:-:S05]  /*06e0*/  @!P1 FADD R11, R11, -1 ;  /* 0xbf8000000b0b9421 */ /* 0x000fca0000000000 */
[----:B------:R-:W-:Y:S01]  /*06f0*/  @P0 MOV R3, R11 ;  /* 0x0000000b00030202 */ /* 0x000fe20000000f00 */
[----:B------:R-:W-:Y:S06]  /*0700*/  @P0 BRA `(.L_x_17) ;  /* 0x0000000000200947 */ /* 0x000fec0003800000 */
[----:B------:R-:W-:Y:S01]  /*0710*/  FADD R11, |R7|, |R7| ;  /* 0x40000007070b7221 */ /* 0x000fe20000000200 */
[----:B------:R-:W-:-:S04]  /*0720*/  FADD R3, R3, 1 ;  /* 0x3f80000003037421 */ /* 0x000fc80000000000 */
[----:B------:R-:W-:-:S13]  /*0730*/  FSETP.GE.AND P0, PT, R16, R11, PT ;  /* 0x0000000b1000720b */ /* 0x000fda0003f06000 */
[----:B------:R-:W-:-:S05]  /*0740*/  @P0 FFMA R11, |R7|, -3, R16 ;  /* 0xc0400000070b0823 */ /* 0x000fca0000000210 */
[----:B------:R-:W-:Y:S01]  /*0750*/  FSETP.GE.AND P1, PT, R11, RZ, P0 ;  /* 0x000000ff0b00720b */ /* 0x000fe20000726000 */
[----:B------:R-:W-:-:S12]  /*0760*/  @P0 FADD R11, R3, 1 ;  /* 0x3f800000030b0421 */ /* 0x000fd80000000000 */
[----:B------:R-:W-:-:S05]  /*0770*/  @P1 FADD R11, R11, 1 ;  /* 0x3f8000000b0b1421 */ /* 0x000fca0000000000 */
[----:B------:R-:W-:-:S07]  /*0780*/  @P0 MOV R3, R11 ;  /* 0x0000000b00030202 */ /* 0x000fce0000000f00 */
.L_x_17:
[----:B------:R-:W-:Y:S05]  /*0790*/  BSYNC.RECONVERGENT B1 ;  /* 0x0000000000017941 */ /* 0x000fea0003800200 */
.L_x_16:
[----:B------:R-:W-:Y:S01]  /*07a0*/  FFMA R12, -|R7|, R3, R12 ;  /* 0x00000003070c7223 */ /* 0x000fe2000000030c */
[----:B------:R-:W-:Y:S06]  /*07b0*/  BRA `(.L_x_14) ;  /* 0x00000000007c7947 */ /* 0x000fec0003800000 */
.L_x_15:
[----:B------:R-:W-:Y:S01]  /*07c0*/  IADD3 R3, PT, PT, -R6, R12, RZ ;  /* 0x0000000c06037210 */ /* 0x000fe20007ffe1ff */
[----:B------:R-:W-:Y:S01]  /*07d0*/  BSSY.RECONVERGENT B1, `(.L_x_18) ;  /* 0x000001b000017945 */ /* 0x000fe20003800200 */
[C---:B------:R-:W-:Y:S02]  /*07e0*/  ISETP.GT.U32.AND P0, PT, R12.reuse, 0x7f7fffff, PT ;  /* 0x7f7fffff0c00780c */ /* 0x040fe40003f04070 */
[----:B------:R-:W-:Y:S02]  /*07f0*/  LOP3.LUT R3, R3, 0xff800000, RZ, 0xc0, !PT ;  /* 0xff80000003037812 */ /* 0x000fe400078ec0ff */
[----:B------:R-:W-:Y:S02]  /*0800*/  LOP3.LUT R12, R12, 0x7fffff, RZ, 0xc0, !PT ;  /* 0x007fffff0c0c7812 */ /* 0x000fe400078ec0ff */
[----:B------:R-:W-:Y:S02]  /*0810*/  IADD3 R11, PT, PT, R3, 0xb800000, RZ ;  /* 0x0b800000030b7810 */ /* 0x000fe40007ffe0ff */
[----:B------:R-:W-:-:S02]  /*0820*/  FSETP.GT.AND P2, PT, |R7|, RZ, PT ;  /* 0x000000ff0700720b */ /* 0x000fc40003f44200 */
[----:B------:R-:W-:Y:S02]  /*0830*/  ISETP.NE.AND P1, PT, R11, RZ, PT ;  /* 0x000000ff0b00720c */ /* 0x000fe40003f25270 */
[----:B------:R-:W-:Y:S02]  /*0840*/  FSEL R3, R6, +QNAN , !P0 ;  /* 0x7fffffff06037808 */ /* 0x000fe40004000000 */
[----:B------:R-:W-:Y:S02]  /*0850*/  LOP3.LUT R12, R12, 0x3f800000, RZ, 0xfc, !PT ;  /* 0x3f8000000c0c7812 */ /* 0x000fe400078efcff */
[----:B------:R-:W-:-:S07]  /*0860*/  FSEL R18, R3, +QNAN , P2 ;  /* 0x7fffffff03127808 */ /* 0x000fce0001000000 */
[----:B------:R-:W-:Y:S05]  /*0870*/  @!P1 BRA `(.L_x_19) ;  /* 0x0000000000409947 */ /* 0x000fea0003800000 */
[----:B------:R-:W-:-:S04]  /*0880*/  LOP3.LUT R3, R2, 0x7fffff, RZ, 0xc0, !PT ;  /* 0x007fffff02037812 */ /* 0x000fc800078ec0ff */
[----:B------:R-:W-:-:S04]  /*0890*/  LOP3.LUT R3, R3, 0x3f800000, RZ, 0xfc, !PT ;  /* 0x3f80000003037812 */ /* 0x000fc800078efcff */
[----:B------:R0:W1:Y:S03]  /*08a0*/  MUFU.RCP R15, R3 ;  /* 0x00000003000f7308 */ /* 0x0000660000001000 */
.L_x_20:
[----:B------:R-:W-:-:S04]  /*08b0*/  VIMNMX.U32 R13, PT, PT, R11, 0xb800000, PT ;  /* 0x0b8000000b0d7848 */ /* 0x000fc80003fe0000 */
[C---:B------:R-:W-:Y:S01]  /*08c0*/  IADD3 R11, PT, PT, -R13.reuse, R11, RZ ;  /* 0x0000000b0d0b7210 */ /* 0x040fe20007ffe1ff */
[----:B------:R-:W-:-:S03]  /*08d0*/  IMAD.IADD R12, R13, 0x1, R12 ;  /* 0x000000010d0c7824 */ /* 0x000fc600078e020c */
[----:B------:R-:W-:Y:S01]  /*08e0*/  ISETP.NE.AND P1, PT, R11, RZ, PT ;  /* 0x000000ff0b00720c */ /* 0x000fe20003f25270 */
[----:B-1----:R-:W-:-:S04]  /*08f0*/  FMUL R14, R12, R15 ;  /* 0x0000000f0c0e7220 */ /* 0x002fc80000400000 */
[----:B------:R-:W-:-:S04]  /*0900*/  FFMA R16, -R3, R14, R12 ;  /* 0x0000000e03107223 */ /* 0x000fc8000000010c */
[----:B------:R-:W-:-:S04]  /*0910*/  FFMA R19, R15, R16, R14 ;  /* 0x000000100f137223 */ /* 0x000fc8000000000e */
[----:B------:R-:W-:-:S04]  /*0920*/  FFMA R14, -R3, R19, R12 ;  /* 0x00000013030e7223 */ /* 0x000fc8000000010c */
[----:B------:R-:W-:-:S06]  /*0930*/  FFMA.RZ R14, R15, R14, R19 ;  /* 0x0000000e0f0e7223 */ /* 0x000fcc000000c013 */
[----:B------:R-:W1:Y:S02]  /*0940*/  FRND.TRUNC R14, R14 ;  /* 0x0000000e000e7307 */ /* 0x000e64000020d000 */
[----:B-1----:R-:W-:-:S05]  /*0950*/  FFMA R12, -R3, R14, R12 ;  /* 0x0000000e030c7223 */ /* 0x002fca000000010c */
[----:B------:R-:W-:-:S13]  /*0960*/  ISETP.NE.AND P0, PT, R12, RZ, PT ;  /* 0x000000ff0c00720c */ /* 0x000fda0003f05270 */
[----:B------:R-:W-:Y:S05]  /*0970*/  @P0 BRA P1, `(.L_x_20) ;  /* 0xfffffffc00cc0947 */ /* 0x000fea000083ffff */
.L_x_19:
[----:B------:R-:W-:Y:S05]  /*0980*/  BSYNC.RECONVERGENT B1 ;  /* 0x0000000000017941 */ /* 0x000fea0003800200 */
.L_x_18:
[----:B0-----:R-:W-:-:S04]  /*0990*/  FMUL R3, R12, 1.1920928955078125e-07 ;  /* 0x340000000c037820 */ /* 0x001fc80000400000 */
[----:B------:R-:W-:-:S07]  /*09a0*/  FMUL R12, R18, R3 ;  /* 0x00000003120c7220 */ /* 0x000fce0000400000 */
.L_x_14:
[----:B------:R-:W-:Y:S05]  /*09b0*/  BSYNC.RECONVERGENT B0 ;  /* 0x0000000000007941 */ /* 0x000fea0003800200 */
.L_x_13:
[----:B------:R-:W0:Y:S01]  /*09c0*/  MUFU.RCP R3, R26 ;  /* 0x0000001a00037308 */ /* 0x000e220000001000 */
[----:B------:R-:W-:Y:S01]  /*09d0*/  I2FP.F32.S32 R15, R0 ;  /* 0x00000000000f7245 */ /* 0x000fe20000201400 */
[----:B------:R-:W-:Y:S01]  /*09e0*/  BSSY.RECONVERGENT B2, `(.L_x_21) ;  /* 0x000000e000027945 */ /* 0x000fe20003800200 */
[C---:B------:R-:W-:Y:S02]  /*09f0*/  FSETP.NAN.AND P0, PT, |R12|.reuse, |R12|, PT ;  /* 0x4000000c0c00720b */ /* 0x040fe40003f08200 */
[----:B------:R-:W-:-:S03]  /*0a00*/  LOP3.LUT R11, R12, 0x80000000, R4, 0xb8, !PT ;  /* 0x800000000c0b7812 */ /* 0x000fc600078eb804 */
[----:B------:R-:W1:Y:S01]  /*0a10*/  FCHK P1, R15, R26 ;  /* 0x0000001a0f007302 */ /* 0x000e620000020000 */
[----:B------:R-:W-:Y:S01]  /*0a20*/  FSEL R4, R12, R11, P0 ;  /* 0x0000000b0c047208 */ /* 0x000fe20000000000 */
[----:B0-----:R-:W-:-:S04]  /*0a30*/  FFMA R14, -R26, R3, 1 ;  /* 0x3f8000001a0e7423 */ /* 0x001fc80000000103 */
[----:B------:R-:W-:-:S04]  /*0a40*/  FFMA R3, R3, R14, R3 ;  /* 0x0000000e03037223 */ /* 0x000fc80000000003 */
[----:B------:R-:W-:-:S04]  /*0a50*/  FFMA R14, R3, R15, RZ ;  /* 0x0000000f030e7223 */ /* 0x000fc800000000ff */
[----:B------:R-:W-:-:S04]  /*0a60*/  FFMA R13, -R26, R14, R15 ;  /* 0x0000000e1a0d7223 */ /* 0x000fc8000000010f */
[----:B------:R-:W-:Y:S01]  /*0a70*/  FFMA R13, R3, R13, R14 ;  /* 0x0000000d030d7223 */ /* 0x000fe2000000000e */
[----:B-1----:R-:W-:Y:S06]  /*0a80*/  @!P1 BRA `(.L_x_22) ;  /* 0x00000000000c9947 */ /* 0x002fec0003800000 */
[----:B------:R-:W-:Y:S02]  /*0a90*/  MOV R13, R15 ;  /* 0x0000000f000d7202 */ /* 0x000fe40000000f00 */
[----:B------:R-:W-:-:S07]  /*0aa0*/  MOV R18, 0xac0 ;  /* 0x00000ac000127802 */ /* 0x000fce0000000f00 */
[----:B------:R-:W-:Y:S05]  /*0ab0*/  CALL.REL.NOINC `($__internal_0_$__cuda_sm3x_div_rn_noftz_f32_slowpath) ;  /* 0x000000ac00ec7944 */ /* 0x000fea0003c00000 */
.L_x_22:
[----:B------:R-:W-:Y:S05]  /*0ac0*/  BSYNC.RECONVERGENT B2 ;  /* 0x0000000000027941 */ /* 0x000fea0003800200 */
.L_x_21:
        /* <DEDUP_REMOVED lines=11> */
[----:B------:R-:W-:Y:S02]  /*0b80*/  FSEL R3, R3, R12, !P0 ;  /* 0x0000000c03037208 */ /* 0x000fe40004000000 */
[----:B------:R-:W0:Y:S03]  /*0b90*/  MUFU.RCP R14, R11 ;  /* 0x0000000b000e7308 */ /* 0x000e260000001000 */
        /* <DEDUP_REMOVED lines=19> */
.L_x_27:
[----:B------:R-:W-:Y:S05]  /*0cd0*/  BSYNC.RECONVERGENT B1 ;  /* 0x0000000000017941 */ /* 0x000fea0003800200 */
.L_x_26:
[----:B------:R-:W-:Y:S01]  /*0ce0*/  FFMA R12, -|R7|, R3, R12 ;  /* 0x00000003070c7223 */ /* 0x000fe2000000030c */
[----:B------:R-:W-:Y:S06]  /*0cf0*/  BRA `(.L_x_24) ;  /* 0x00000000007c7947 */ /* 0x000fec0003800000 */
.L_x_25:
[C---:B------:R-:W-:Y:S01]  /*0d00*/  IMAD.IADD R3, R12.reuse, 0x1, -R6 ;  /* 0x000000010c037824 */ /* 0x040fe200078e0a06 */
[C---:B------:R-:W-:Y:S01]  /*0d10*/  ISETP.GT.U32.AND P0, PT, R12.reuse, 0x7f7fffff, PT ;  /* 0x7f7fffff0c00780c */ /* 0x040fe20003f04070 */
[----:B------:R-:W-:Y:S01]  /*0d20*/  BSSY.RECONVERGENT B1, `(.L_x_28) ;  /* 0x000001a000017945 */ /* 0x000fe20003800200 */
[----:B------:R-:W-:Y:S02]  /*0d30*/  LOP3.LUT R12, R12, 0x7fffff, RZ, 0xc0, !PT ;  /* 0x007fffff0c0c7812 */ /* 0x000fe400078ec0ff */
[----:B------:R-:W-:Y:S02]  /*0d40*/  LOP3.LUT R3, R3, 0xff800000, RZ, 0xc0, !PT ;  /* 0xff80000003037812 */ /* 0x000fe400078ec0ff */
[----:B------:R-:W-:Y:S02]  /*0d50*/  FSETP.GT.AND P2, PT, |R7|, RZ, PT ;  /* 0x000000ff0700720b */ /* 0x000fe40003f44200 */
[----:B------:R-:W-:Y:S02]  /*0d60*/  IADD3 R3, PT, PT, R3, 0xb800000, RZ ;  /* 0x0b80000003037810 */ /* 0x000fe40007ffe0ff */
[----:B------:R-:W-:-:S02]  /*0d70*/  FSEL R11, R6, +QNAN , !P0 ;  /* 0x7fffffff060b7808 */ /* 0x000fc40004000000 */
[----:B------:R-:W-:Y:S02]  /*0d80*/  ISETP.NE.AND P1, PT, R3, RZ, PT ;  /* 0x000000ff0300720c */ /* 0x000fe40003f25270 */
[----:B------:R-:W-:Y:S02]  /*0d90*/  LOP3.LUT R12, R12, 0x3f800000, RZ, 0xfc, !PT ;  /* 0x3f8000000c0c7812 */ /* 0x000fe400078efcff */
[----:B------:R-:W-:-:S09]  /*0da0*/  FSEL R16, R11, +QNAN , P2 ;  /* 0x7fffffff0b107808 */ /* 0x000fd20001000000 */
[----:B------:R-:W-:Y:S05]  /*0db0*/  @!P1 BRA `(.L_x_29) ;  /* 0x0000000000409947 */ /* 0x000fea0003800000 */
[----:B------:R-:W-:-:S04]  /*0dc0*/  LOP3.LUT R11, R2, 0x7fffff, RZ, 0xc0, !PT ;  /* 0x007fffff020b7812 */ /* 0x000fc800078ec0ff */
[----:B------:R-:W-:-:S04]  /*0dd0*/  LOP3.LUT R19, R11, 0x3f800000, RZ, 0xfc, !PT ;  /* 0x3f8000000b137812 */ /* 0x000fc800078efcff */
[----:B------:R0:W1:Y:S03]  /*0de0*/  MUFU.RCP R18, R19 ;  /* 0x0000001300127308 */ /* 0x0000660000001000 */
.L_x_30:
[----:B------:R-:W-:-:S04]  /*0df0*/  VIMNMX.U32 R11, PT, PT, R3, 0xb800000, PT ;  /* 0x0b800000030b7848 */ /* 0x000fc80003fe0000 */
[C---:B------:R-:W-:Y:S02]  /*0e00*/  IADD3 R12, PT, PT, R11.reuse, R12, RZ ;  /* 0x0000000c0b0c7210 */ /* 0x040fe40007ffe0ff */
[----:B------:R-:W-:-:S03]  /*0e10*/  IADD3 R3, PT, PT, -R11, R3, RZ ;  /* 0x000000030b037210 */ /* 0x000fc60007ffe1ff */
[----:B-1----:R-:W-:Y:S01]  /*0e20*/  FMUL R15, R18, R12 ;  /* 0x0000000c120f7220 */ /* 0x002fe20000400000 */
[----:B------:R-:W-:-:S03]  /*0e30*/  ISETP.NE.AND P1, PT, R3, RZ, PT ;  /* 0x000000ff0300720c */ /* 0x000fc60003f25270 */
[----:B------:R-:W-:-:S04]  /*0e40*/  FFMA R14, -R19, R15, R12 ;  /* 0x0000000f130e7223 */ /* 0x000fc8000000010c */
[----:B------:R-:W-:-:S04]  /*0e50*/  FFMA R15, R18, R14, R15 ;  /* 0x0000000e120f7223 */ /* 0x000fc8000000000f */
[----:B------:R-:W-:-:S04]  /*0e60*/  FFMA R14, -R19, R15, R12 ;  /* 0x0000000f130e7223 */ /* 0x000fc8000000010c */
[----:B------:R-:W-:-:S04]  /*0e70*/  FFMA.RZ R14, R18, R14, R15 ;  /* 0x0000000e120e7223 */ /* 0x000fc8000000c00f */
[----:B------:R-:W1:Y:S02]  /*0e80*/  FRND.TRUNC R15, R14 ;  /* 0x0000000e000f7307 */ /* 0x000e64000020d000 */
[----:B-1----:R-:W-:-:S05]  /*0e90*/  FFMA R12, -R19, R15, R12 ;  /* 0x0000000f130c7223 */ /* 0x002fca000000010c */
[----:B------:R-:W-:-:S13]  /*0ea0*/  ISETP.NE.AND P0, PT, R12, RZ, PT ;  /* 0x000000ff0c00720c */ /* 0x000fda0003f05270 */
[----:B------:R-:W-:Y:S05]  /*0eb0*/  @P0 BRA P1, `(.L_x_30) ;  /* 0xfffffffc00cc0947 */ /* 0x000fea000083ffff */
.L_x_29:
[----:B------:R-:W-:Y:S05]  /*0ec0*/  BSYNC.RECONVERGENT B1 ;  /* 0x0000000000017941 */ /* 0x000fea0003800200 */
.L_x_28:
[----:B------:R-:W-:-:S04]  /*0ed0*/  FMUL R3, R12, 1.1920928955078125e-07 ;  /* 0x340000000c037820 */ /* 0x000fc80000400000 */
[----:B------:R-:W-:-:S07]  /*0ee0*/  FMUL R12, R16, R3 ;  /* 0x00000003100c7220 */ /* 0x000fce0000400000 */
.L_x_24:
[----:B------:R-:W-:Y:S05]  /*0ef0*/  BSYNC.RECONVERGENT B0 ;  /* 0x0000000000007941 */ /* 0x000fea0003800200 */
.L_x_23:
[----:B------:R-:W1:Y:S01]  /*0f00*/  S2R R14, SR_TID.Z ;  /* 0x00000000000e7919 */ /* 0x000e620000002300 */
[----:B------:R-:W1:Y:S01]  /*0f10*/  S2UR UR6, SR_CTAID.Z ;  /* 0x00000000000679c3 */ /* 0x000e620000002700 */
[----:B------:R-:W2:Y:S01]  /*0f20*/  LDCU UR5, c[0x0][0x3a0] ;  /* 0x00007400ff0577ac */ /* 0x000ea20008000800 */
[----:B------:R-:W3:Y:S01]  /*0f30*/  MUFU.RCP R11, R26 ;  /* 0x0000001a000b7308 */ /* 0x000ee20000001000 */
[----:B------:R-:W-:Y:S01]  /*0f40*/  FSETP.NAN.AND P0, PT, |R12|, |R12|, PT ;  /* 0x4000000c0c00720b */ /* 0x000fe20003f08200 */
[----:B------:R-:W-:Y:S04]  /*0f50*/  BSSY.RECONVERGENT B2, `(.L_x_31) ;  /* 0x0000011000027945 */ /* 0x000fe80003800200 */
[----:B------:R-:W1:Y:S02]  /*0f60*/  LDC R3, c[0x0][0x368] ;  /* 0x0000da00ff037b82 */ /* 0x000e640000000800 */
[----:B-1----:R-:W-:-:S02]  /*0f70*/  IMAD R3, R3, UR6, R14 ;  /* 0x0000000603037c24 */ /* 0x002fc4000f8e020e */
[----:B---3--:R-:W-:-:S03]  /*0f80*/  FFMA R14, -R26, R11, 1 ;  /* 0x3f8000001a0e7423 */ /* 0x008fc6000000010b */
[----:B--2---:R-:W-:Y:S01]  /*0f90*/  LEA R3, R3, UR5, 0x1 ;  /* 0x0000000503037c11 */ /* 0x004fe2000f8e08ff */
[----:B------:R-:W-:-:S03]  /*0fa0*/  FFMA R11, R11, R14, R11 ;  /* 0x0000000e0b0b7223 */ /* 0x000fc6000000000b */
[----:B------:R-:W-:Y:S02]  /*0fb0*/  I2FP.F32.S32 R15, R3 ;  /* 0x00000003000f7245 */ /* 0x000fe40000201400 */
[C---:B------:R-:W-:Y:S02]  /*0fc0*/  LOP3.LUT R3, R12.reuse, 0x80000000, R13, 0xb8, !PT ;  /* 0x800000000c037812 */ /* 0x040fe400078eb80d */
[----:B------:R-:W1:Y:S01]  /*0fd0*/  FCHK P1, R15, R26 ;  /* 0x0000001a0f007302 */ /* 0x000e620000020000 */
[----:B------:R-:W-:Y:S01]  /*0fe0*/  FFMA R14, R11, R15, RZ ;  /* 0x0000000f0b0e7223 */ /* 0x000fe200000000ff */
[----:B------:R-:W-:-:S03]  /*0ff0*/  FSEL R3, R12, R3, P0 ;  /* 0x000000030c037208 */ /* 0x000fc60000000000 */
[----:B------:R-:W-:-:S04]  /*1000*/  FFMA R13, -R26, R14, R15 ;  /* 0x0000000e1a0d7223 */ /* 0x000fc8000000010f */
[----:B------:R-:W-:Y:S01]  /*1010*/  FFMA R13, R11, R13, R14 ;  /* 0x0000000d0b0d7223 */ /* 0x000fe2000000000e */
[----:B-1----:R-:W-:Y:S06]  /*1020*/  @!P1 BRA `(.L_x_32) ;  /* 0x00000000000c9947 */ /* 0x002fec0003800000 */
[----:B------:R-:W-:Y:S02]  /*1030*/  MOV R13, R15 ;  /* 0x0000000f000d7202 */ /* 0x000fe40000000f00 */
[----:B------:R-:W-:-:S07]  /*1040*/  MOV R18, 0x1060 ;  /* 0x0000106000127802 */ /* 0x000fce0000000f00 */
[----:B0-----:R-:W-:Y:S05]  /*1050*/  CALL.REL.NOINC `($__internal_0_$__cuda_sm3x_div_rn_noftz_f32_slowpath) ;  /* 0x000000a800847944 */ /* 0x001fea0003c00000 */
.L_x_32:
[----:B------:R-:W-:Y:S05]  /*1060*/  BSYNC.RECONVERGENT B2 ;  /* 0x0000000000027941 */ /* 0x000fea0003800200 */
.L_x_31:
        /* <DEDUP_REMOVED lines=12> */
[----:B------:R-:W1:Y:S02]  /*1130*/  MUFU.RCP R6, R6 ;  /* 0x0000000600067308 */ /* 0x000e640000001000 */
[----:B-1----:R-:W-:-:S06]  /*1140*/  FMUL R11, R6, R11 ;  /* 0x0000000b060b7220 */ /* 0x002fcc0000400000 */
[----:B------:R-:W1:Y:S02]  /*1150*/  FRND.TRUNC R11, R11 ;  /* 0x0000000b000b7307 */ /* 0x000e64000020d000 */
[----:B-1----:R-:W-:-:S05]  /*1160*/  FFMA R2, -|R7|, R11, R16 ;  /* 0x0000000b07027223 */ /* 0x002fca0000000310 */
[----:B------:R-:W-:-:S13]  /*1170*/  ISETP.GE.U32.AND P0, PT, R2, R5, PT ;  /* 0x000000050200720c */ /* 0x000fda0003f06070 */
[----:B------:R-:W-:Y:S05]  /*1180*/  @!P0 BRA `(.L_x_37) ;  /* 0x0000000000388947 */ /* 0x000fea0003800000 */
[----:B------:R-:W-:-:S04]  /*1190*/  ISETP.GE.U32.AND P0, PT, R2, -0x7fffffff, PT ;  /* 0x800000010200780c */ /* 0x000fc80003f06070 */
[----:B------:R-:W-:-:S09]  /*11a0*/  FSETP.GEU.OR P1, PT, R2, -|R7|, !P0 ;  /* 0xc00000070200720b */ /* 0x000fd2000472e400 */
[----:B------:R-:W-:-:S04]  /*11b0*/  @P0 FADD R6, R11, -1 ;  /* 0xbf8000000b060421 */ /* 0x000fc80000000000 */
[----:B------:R-:W-:-:S04]  /*11c0*/  @!P1 FADD R6, R6, -1 ;  /* 0xbf80000006069421 */ /* 0x000fc80000000000 */
[----:B------:R-:W-:Y:S01]  /*11d0*/  @P0 IMAD.MOV.U32 R11, RZ, RZ, R6 ;  /* 0x000000ffff0b0224 */ /* 0x000fe200078e0006 */
        /* <DEDUP_REMOVED lines=9> */
.L_x_37:
[----:B------:R-:W-:Y:S05]  /*1270*/  BSYNC.RECONVERGENT B1 ;  /* 0x0000000000017941 */ /* 0x000fea0003800200 */
.L_x_36:
[----:B------:R-:W-:Y:S01]  /*1280*/  FFMA R16, -|R7|, R11, R16 ;  /* 0x0000000b07107223 */ /* 0x000fe20000000310 */
[----:B------:R-:W-:Y:S06]  /*1290*/  BRA `(.L_x_34) ;  /* 0x00000000007c7947 */ /* 0x000fec0003800000 */
.L_x_35:
        /* <DEDUP_REMOVED lines=13> */
[----:B0-----:R-:W-:-:S04]  /*1370*/  LOP3.LUT R19, R2, 0x3f800000, RZ, 0xfc, !PT ;  /* 0x3f80000002137812 */ /* 0x001fc800078efcff */
[----:B------:R0:W1:Y:S03]  /*1380*/  MUFU.RCP R14, R19 ;  /* 0x00000013000e7308 */ /* 0x0000660000001000 */
.L_x_40:
[----:B------:R-:W-:-:S04]  /*1390*/  VIMNMX.U32 R2, PT, PT, R11, 0xb800000, PT ;  /* 0x0b8000000b027848 */ /* 0x000fc80003fe0000 */
[----:B------:R-:W-:Y:S01]  /*13a0*/  IADD3 R16, PT, PT, R2, R16, RZ ;  /* 0x0000001002107210 */ /* 0x000fe20007ffe0ff */
[----:B------:R-:W-:-:S04]  /*13b0*/  IMAD.IADD R11, R11, 0x1, -R2 ;  /* 0x000000010b0b7824 */ /* 0x000fc800078e0a02 */
        /* <DEDUP_REMOVED lines=10> */
.L_x_39:
[----:B------:R-:W-:Y:S05]  /*1460*/  BSYNC.RECONVERGENT B1 ;  /* 0x0000000000017941 */ /* 0x000fea0003800200 */
.L_x_38:
[----:B------:R-:W-:-:S04]  /*1470*/  FMUL R11, R16, 1.1920928955078125e-07 ;  /* 0x34000000100b7820 */ /* 0x000fc80000400000 */
[----:B------:R-:W-:-:S07]  /*1480*/  FMUL R16, R12, R11 ;  /* 0x0000000b0c107220 */ /* 0x000fce0000400000 */
.L_x_34:
[----:B------:R-:W-:Y:S05]  /*1490*/  BSYNC.RECONVERGENT B0 ;  /* 0x0000000000007941 */ /* 0x000fea0003800200 */
.L_x_33:
[----:B------:R-:W1:Y:S01]  /*14a0*/  LDCU.64 UR12, c[0x0][0x390] ;  /* 0x00007200ff0c77ac */ /* 0x000e620008000a00 */
[C---:B------:R-:W-:Y:S01]  /*14b0*/  FSETP.NAN.AND P0, PT, |R16|.reuse, |R16|, PT ;  /* 0x400000101000720b */ /* 0x040fe20003f08200 */
[----:B------:R-:W2:Y:S01]  /*14c0*/  F2I.FLOOR.NTZ R2, R4 ;  /* 0x0000000400027305 */ /* 0x000ea20000207100 */
[C---:B------:R-:W-:Y:S01]  /*14d0*/  LOP3.LUT R13, R16.reuse, 0x80000000, R13, 0xb8, !PT ;  /* 0x80000000100d7812 */ /* 0x040fe200078eb80d */
[----:B------:R-:W3:Y:S03]  /*14e0*/  LDC.64 R28, c[0x0][0x388] ;  /* 0x0000e200ff1c7b82 */ /* 0x000ee60000000a00 */
[----:B------:R-:W-:-:S03]  /*14f0*/  FSEL R16, R16, R13, P0 ;  /* 0x0000000d10107208 */ /* 0x000fc60000000000 */
[----:B------:R-:W4:Y:S01]  /*1500*/  F2I.FLOOR.NTZ R11, R3 ;  /* 0x00000003000b7305 */ /* 0x000f220000207100 */
[----:B--2---:R-:W-:-:S07]  /*1510*/  IADD3 R12, PT, PT, R2, 0x1, RZ ;  /* 0x00000001020c7810 */ /* 0x004fce0007ffe0ff */
[----:B------:R-:W2:Y:S01]  /*1520*/  F2I.FLOOR.NTZ R6, R16 ;  /* 0x0000001000067305 */ /* 0x000ea20000207100 */
[----:B-1----:R-:W-:-:S06]  /*1530*/  UIADD3 UR5, UPT, UPT, UR13, -0x1, URZ ;  /* 0xffffffff0d057890 */ /* 0x002fcc000fffe0ff */
[----:B------:R-:W-:Y:S01]  /*1540*/  ISETP.GE.AND P0, PT, R2, UR5, PT ;  /* 0x0000000502007c0c */ /* 0x000fe2000bf06270 */
[C---:B----4-:R-:W-:Y:S01]  /*1550*/  IMAD R15, R11.reuse, UR13, R2 ;  /* 0x0000000d0b0f7c24 */ /* 0x050fe2000f8e0202 */
[C---:B------:R-:W-:Y:S02]  /*1560*/  IADD3 R13, PT, PT, R11.reuse, 0x1, RZ ;  /* 0x000000010b0d7810 */ /* 0x040fe40007ffe0ff */
[C---:B------:R-:W-:Y:S02]  /*1570*/  ISETP.GE.AND P1, PT, R11.reuse, UR5, PT ;  /* 0x000000050b007c0c */ /* 0x040fe4000bf26270 */
[----:B------:R-:W-:Y:S02]  /*1580*/  SEL R12, R12, RZ, !P0 ;  /* 0x000000ff0c0c7207 */ /* 0x000fe40004000000 */
[C---:B--2---:R-:W-:Y:S01]  /*1590*/  ISETP.GE.AND P0, PT, R6.reuse, UR5, PT ;  /* 0x0000000506007c0c */ /* 0x044fe2000bf06270 */
[C---:B0-----:R-:W-:Y:S01]  /*15a0*/  IMAD R19, R6.reuse, UR10, R15 ;  /* 0x0000000a06137c24 */ /* 0x041fe2000f8e020f */
[----:B------:R-:W-:Y:S01]  /*15b0*/  IADD3 R14, PT, PT, R6, 0x1, RZ ;  /* 0x00000001060e7810 */ /* 0x000fe20007ffe0ff */
[----:B------:R-:W-:Y:S01]  /*15c0*/  IMAD R21, R11, UR13, R12 ;  /* 0x0000000d0b157c24 */ /* 0x000fe2000f8e020c */
[----:B------:R-:W-:-:S02]  /*15d0*/  SEL R13, R13, RZ, !P1 ;  /* 0x000000ff0d0d7207 */ /* 0x000fc40004800000 */
[----:B------:R-:W-:-:S03]  /*15e0*/  SEL R14, R14, RZ, !P0 ;  /* 0x000000ff0e0e7207 */ /* 0x000fc60004000000 */
[C---:B------:R-:W-:Y:S02]  /*15f0*/  IMAD R23, R13.reuse, UR13, R12 ;  /* 0x0000000d0d177c24 */ /* 0x040fe4000f8e020c */
[----:B------:R-:W-:Y:S02]  /*1600*/  IMAD R31, R13, UR13, R2 ;  /* 0x0000000d0d1f7c24 */ /* 0x000fe4000f8e0202 */
[----:B---3--:R-:W-:-:S04]  /*1610*/  IMAD.WIDE R12, R19, 0x4, R28 ;  /* 0x00000004130c7825 */ /* 0x008fc800078e021c */
[C---:B------:R-:W-:Y:S02]  /*1620*/  IMAD R33, R14.reuse, UR10, R23 ;  /* 0x0000000a0e217c24 */ /* 0x040fe4000f8e0217 */
[----:B------:R-:W-:Y:S01]  /*1630*/  IMAD R19, R14, UR10, R15 ;  /* 0x0000000a0e137c24 */ /* 0x000fe2000f8e020f */
[----:B------:R-:W-:Y:S01]  /*1640*/  USHF.L.U32 UR5, UR4, 0x1, URZ ;  /* 0x0000000104057899 */ /* 0x000fe200080006ff */
[C---:B------:R-:W-:Y:S01]  /*1650*/  IMAD R15, R6.reuse, UR10, R21 ;  /* 0x0000000a060f7c24 */ /* 0x040fe2000f8e0215 */
[----:B------:R-:W2:Y:S01]  /*1660*/  LDG.E R12, desc[UR8][R12.64] ;  /* 0x000000080c0c7981 */ /* 0x000ea2000c1e1900 */
[----:B------:R-:W-:Y:S02]  /*1670*/  IMAD R25, R6, UR10, R23 ;  /* 0x0000000a06197c24 */ /* 0x000fe4000f8e0217 */
[----:B------:R-:W-:Y:S02]  /*1680*/  IMAD R21, R14, UR10, R21 ;  /* 0x0000000a0e157c24 */ /* 0x000fe4000f8e0215 */
[----:B------:R-:W-:-:S02]  /*1690*/  IMAD R27, R6, UR10, R31 ;  /* 0x0000000a061b7c24 */ /* 0x000fc4000f8e021f */
[----:B------:R-:W-:Y:S02]  /*16a0*/  IMAD R31, R14, UR10, R31 ;  /* 0x0000000a0e1f7c24 */ /* 0x000fe4000f8e021f */
[----:B------:R-:W-:-:S04]  /*16b0*/  IMAD.WIDE R22, R33, 0x4, R28 ;  /* 0x0000000421167825 */ /* 0x000fc800078e021c */
[--C-:B------:R-:W-:Y:S02]  /*16c0*/  IMAD.WIDE R24, R25, 0x4, R28.reuse ;  /* 0x0000000419187825 */ /* 0x100fe400078e021c */
[----:B------:R-:W3:Y:S02]  /*16d0*/  LDG.E R22, desc[UR8][R22.64] ;  /* 0x0000000816167981 */ /* 0x000ee4000c1e1900 */
[--C-:B------:R-:W-:Y:S02]  /*16e0*/  IMAD.WIDE R14, R15, 0x4, R28.reuse ;  /* 0x000000040f0e7825 */ /* 0x100fe400078e021c */
[----:B------:R-:W4:Y:S02]  /*16f0*/  LDG.E R24, desc[UR8][R24.64] ;  /* 0x0000000818187981 */ /* 0x000f24000c1e1900 */
[--C-:B------:R-:W-:Y:S02]  /*1700*/  IMAD.WIDE R18, R19, 0x4, R28.reuse ;  /* 0x0000000413127825 */ /* 0x100fe400078e021c */
[----:B------:R-:W5:Y:S02]  /*1710*/  LDG.E R14, desc[UR8][R14.64] ;  /* 0x000000080e0e7981 */ /* 0x000f64000c1e1900 */
[----:B------:R-:W-:-:S02]  /*1720*/  IMAD.WIDE R20, R21, 0x4, R28 ;  /* 0x0000000415147825 */ /* 0x000fc400078e021c */
[----:B------:R-:W2:Y:S02]  /*1730*/  LDG.E R18, desc[UR8][R18.64] ;  /* 0x0000000812127981 */ /* 0x000ea4000c1e1900 */
[--C-:B------:R-:W-:Y:S02]  /*1740*/  IMAD.WIDE R26, R27, 0x4, R28.reuse ;  /* 0x000000041b1a7825 */ /* 0x100fe400078e021c */
[----:B------:R0:W5:Y:S02]  /*1750*/  LDG.E R20, desc[UR8][R20.64] ;  /* 0x0000000814147981 */ /* 0x000164000c1e1900 */
[----:B------:R-:W-:Y:S02]  /*1760*/  IMAD.WIDE R28, R31, 0x4, R28 ;  /* 0x000000041f1c7825 */ /* 0x000fe400078e021c */
[----:B------:R-:W2:Y:S04]  /*1770*/  LDG.E R26, desc[UR8][R26.64] ;  /* 0x000000081a1a7981 */ /* 0x000ea8000c1e1900 */
[----:B------:R-:W2:Y:S01]  /*1780*/  LDG.E R28, desc[UR8][R28.64] ;  /* 0x000000081c1c7981 */ /* 0x000ea2000c1e1900 */
[----:B------:R-:W-:-:S09]  /*1790*/  ULEA UR5, UR5, UR7, 0x2 ;  /* 0x0000000705057291 */ /* 0x000fd2000f8e10ff */
[----:B------:R-:W2:Y:S01]  /*17a0*/  LDL R31, [UR5+0x4] ;  /* 0x00000405ff1f7983 */ /* 0x000ea20008100800 */
[----:B0-----:R-:W-:Y:S02]  /*17b0*/  I2FP.F32.S32 R21, R2 ;  /* 0x0000000200157245 */ /* 0x001fe40000201400 */
[----:B------:R-:W-:-:S03]  /*17c0*/  I2FP.F32.S32 R2, R11 ;  /* 0x0000000b00027245 */ /* 0x000fc60000201400 */
[----:B------:R-:W-:Y:S02]  /*17d0*/  FADD R21, R4, -R21 ;  /* 0x8000001504157221 */ /* 0x000fe40000000000 */
[----:B------:R-:W-:Y:S02]  /*17e0*/  FADD R2, R3, -R2 ;  /* 0x8000000203027221 */ /* 0x000fe40000000000 */
[----:B------:R-:W-:Y:S02]  /*17f0*/  FADD R11, -R21, 1 ;  /* 0x3f800000150b7421 */ /* 0x000fe40000000100 */
[----:B------:R-:W-:Y:S01]  /*1800*/  FADD R4, -R2, 1 ;  /* 0x3f80000002047421 */ /* 0x000fe20000000100 */
[----:B------:R-:W-:-:S04]  /*1810*/  UIADD3 UR4, UPT, UPT, UR4, 0x1, URZ ;  /* 0x0000000104047890 */ /* 0x000fc8000fffe0ff */
[----:B------:R-:W-:Y:S01]  /*1820*/  UISETP.NE.AND UP0, UPT, UR4, UR12, UPT ;  /* 0x0000000c0400728c */ /* 0x000fe2000bf05270 */
[C---:B---3--:R-:W-:Y:S01]  /*1830*/  FMUL R19, R21.reuse, R22 ;  /* 0x0000001615137220 */ /* 0x048fe20000400000 */
[C---:B----4-:R-:W-:Y:S01]  /*1840*/  FMUL R3, R21.reuse, R24 ;  /* 0x0000001815037220 */ /* 0x050fe20000400000 */
[C---:B-----5:R-:W-:Y:S01]  /*1850*/  FMUL R15, R21.reuse, R20 ;  /* 0x00000014150f7220 */ /* 0x060fe20000400000 */
[----:B------:R-:W-:Y:S02]  /*1860*/  FMUL R21, R21, R14 ;  /* 0x0000000e15157220 */ /* 0x000fe40000400000 */
[-C--:B--2---:R-:W-:Y:S01]  /*1870*/  FFMA R13, R26, R11.reuse, R3 ;  /* 0x0000000b1a0d7223 */ /* 0x084fe20000000003 */
[----:B------:R-:W-:Y:S01]  /*1880*/  I2FP.F32.S32 R3, R6 ;  /* 0x0000000600037245 */ /* 0x000fe20000201400 */
[-C--:B------:R-:W-:Y:S01]  /*1890*/  FFMA R19, R28, R11.reuse, R19 ;  /* 0x0000000b1c137223 */ /* 0x080fe20000000013 */
[----:B------:R-:W-:-:S03]  /*18a0*/  FFMA R15, R18, R11, R15 ;  /* 0x0000000b120f7223 */ /* 0x000fc6000000000f */
[----:B------:R-:W-:Y:S01]  /*18b0*/  FMUL R19, R2, R19 ;  /* 0x0000001302137220 */ /* 0x000fe20000400000 */
[----:B------:R-:W-:Y:S01]  /*18c0*/  FADD R3, R16, -R3 ;  /* 0x8000000310037221 */ /* 0x000fe20000000000 */
[----:B------:R-:W-:Y:S01]  /*18d0*/  FFMA R21, R12, R11, R21 ;  /* 0x0000000b0c157223 */ /* 0x000fe20000000015 */
[----:B------:R-:W-:Y:S01]  /*18e0*/  FMUL R2, R2, R13 ;  /* 0x0000000d02027220 */ /* 0x000fe20000400000 */
[----:B------:R-:W-:-:S03]  /*18f0*/  FFMA R6, R4, R15, R19 ;  /* 0x0000000f04067223 */ /* 0x000fc60000000013 */
[----:B------:R-:W-:Y:S01]  /*1900*/  FFMA R2, R4, R21, R2 ;  /* 0x0000001504027223 */ /* 0x000fe20000000002 */
[C---:B------:R-:W-:Y:S01]  /*1910*/  FMUL R6, R3.reuse, R6 ;  /* 0x0000000603067220 */ /* 0x040fe20000400000 */
[----:B------:R-:W-:-:S04]  /*1920*/  FADD R3, -R3, 1 ;  /* 0x3f80000003037421 */ /* 0x000fc80000000100 */
[----:B------:R-:W-:-:S04]  /*1930*/  FFMA R2, R3, R2, R6 ;  /* 0x0000000203027223 */ /* 0x000fc80000000006 */
[----:B------:R-:W-:Y:S01]  /*1940*/  FFMA R10, R31, R2, R10 ;  /* 0x000000021f0a7223 */ /* 0x000fe2000000000a */
[----:B------:R-:W-:Y:S06]  /*1950*/  BRA.U UP0, `(.L_x_41) ;  /* 0xffffffe900c07547 */ /* 0x000fec000b83ffff */
.L_x_10:
[----:B------:R-:W0:Y:S01]  /*1960*/  S2R R3, SR_TID.Z ;  /* 0x0000000000037919 */ /* 0x000e220000002300 */
[----:B------:R-:W0:Y:S01]  /*1970*/  S2UR UR4, SR_CTAID.Z ;  /* 0x00000000000479c3 */ /* 0x000e220000002700 */
[----:B------:R-:W1:Y:S01]  /*1980*/  LDCU UR5, c[0x0][0x3a0] ;  /* 0x00007400ff0577ac */ /* 0x000e620008000800 */
[----:B------:R-:W-:Y:S01]  /*1990*/  IMAD.MOV.U32 R4, RZ, RZ, 0x420c0000 ;  /* 0x420c0000ff047424 */ /* 0x000fe200078e00ff */
[----:B------:R-:W-:Y:S01]  /*19a0*/  MOV R5, 0x3f333333 ;  /* 0x3f33333300057802 */ /* 0x000fe20000000f00 */
[----:B------:R-:W-:Y:S01]  /*19b0*/  IMAD.MOV.U32 R13, RZ, RZ, 0x3dcccccd ;  /* 0x3dcccccdff0d7424 */ /* 0x000fe200078e00ff */
[----:B------:R-:W-:Y:S01]  /*19c0*/  MOV R11, 0x3e4ccccd ;  /* 0x3e4ccccd000b7802 */ /* 0x000fe20000000f00 */
[----:B------:R-:W-:Y:S01]  /*19d0*/  UISETP.GE.AND UP0, UPT, UR12, 0x1, UPT ;  /* 0x000000010c00788c */ /* 0x000fe2000bf06270 */
[----:B------:R-:W-:Y:S01]  /*19e0*/  MOV R12, 0x40a00000 ;  /* 0x40a00000000c7802 */ /* 0x000fe20000000f00 */
[----:B------:R-:W0:Y:S01]  /*19f0*/  LDC R2, c[0x0][0x368] ;  /* 0x0000da00ff027b82 */ /* 0x000e220000000800 */
[----:B------:R2:W-:Y:S04]  /*1a00*/  STL.64 [R1], R4 ;  /* 0x0000000401007387 */ /* 0x0005e80000100a00 */
[----:B------:R2:W-:Y:S01]  /*1a10*/  STL.64 [R1+0x10], R12 ;  /* 0x0000100c01007387 */ /* 0x0005e20000100a00 */
[----:B0-----:R-:W-:Y:S01]  /*1a20*/  IMAD R2, R2, UR4, R3 ;  /* 0x0000000402027c24 */ /* 0x001fe2000f8e0203 */
[----:B------:R-:W-:-:S04]  /*1a30*/  MOV R3, 0x3f800000 ;  /* 0x3f80000000037802 */ /* 0x000fc80000000f00 */
[----:B-1----:R-:W-:-:S04]  /*1a40*/  LEA R2, R2, UR5, 0x1 ;  /* 0x0000000502027c11 */ /* 0x002fc8000f8e08ff */
[----:B------:R-:W-:-:S05]  /*1a50*/  I2FP.F32.S32 R2, R2 ;  /* 0x0000000200027245 */ /* 0x000fca0000201400 */
[----:B------:R-:W-:-:S04]  /*1a60*/  FFMA R3, R2, -0.0078125, R3 ;  /* 0xbc00000002037823 */ /* 0x000fc80000000003 */
[----:B------:R-:W-:Y:S01]  /*1a70*/  FADD R3, R3, R10 ;  /* 0x0000000a03037221 */ /* 0x000fe20000000000 */
[----:B------:R-:W-:-:S04]  /*1a80*/  MOV R10, 0x41500000 ;  /* 0x41500000000a7802 */ /* 0x000fc80000000f00 */
[C---:B------:R-:W-:Y:S01]  /*1a90*/  FSETP.GE.AND P0, PT, R3.reuse, 0.50599998235702514648, PT ;  /* 0x3f0189370300780b */ /* 0x040fe20003f06000 */
[----:B------:R2:W-:Y:S03]  /*1aa0*/  STL.64 [R1+0x8], R10 ;  /* 0x0000080a01007387 */ /* 0x0005e60000100a00 */
[----:B------:R-:W-:-:S04]  /*1ab0*/  FSEL R3, R3, 1, !P0 ;  /* 0x3f80000003037808 */ /* 0x000fc80004000000 */
[C---:B------:R-:W-:Y:S01]  /*1ac0*/  FSETP.GEU.AND P0, PT, R3.reuse, 0.49399998784065246582, PT ;  /* 0x3efced910300780b */ /* 0x040fe20003f0e000 */
[----:B------:R-:W-:Y:S01]  /*1ad0*/  FADD R2, R3, R3 ;  /* 0x0000000303027221 */ /* 0x000fe20000000000 */
[----:B------:R-:W-:-:S03]  /*1ae0*/  MOV R3, RZ ;  /* 0x000000ff00037202 */ /* 0x000fc60000000f00 */
[----:B------:R-:W-:-:S05]  /*1af0*/  FMUL R2, R2, 127.5 ;  /* 0x42ff000002027820 */ /* 0x000fca0000400000 */
[----:B------:R-:W-:-:S04]  /*1b00*/  FSEL R2, R2, RZ, P0 ;  /* 0x000000ff02027208 */ /* 0x000fc80000000000 */
[----:B------:R2:W0:Y:S01]  /*1b10*/  F2I.TRUNC.NTZ R7, R2 ;  /* 0x0000000200077305 */ /* 0x000422000020f100 */
[----:B------:R-:W-:Y:S05]  /*1b20*/  BRA.U !UP0, `(.L_x_42) ;  /* 0x00000015084c7547 */ /* 0x000fea000b800000 */
[----:B--2---:R-:W-:Y:S01]  /*1b30*/  I2FP.F32.S32 R5, UR13 ;  /* 0x0000000d00057c45 */ /* 0x004fe20008201400 */
[----:B------:R-:W-:Y:S01]  /*1b40*/  HFMA2 R3, -RZ, RZ, 0, 0 ;  /* 0x00000000ff037431 */ /* 0x000fe200000001ff */
[----:B------:R-:W-:Y:S01]  /*1b50*/  IADD3 R11, PT, PT, R9, 0x1, RZ ;  /* 0x00000001090b7810 */ /* 0x000fe20007ffe0ff */
[----:B------:R-:W-:Y:S02]  /*1b60*/  UMOV UR4, URZ ;  /* 0x000000ff00047c82 */ /* 0x000fe40008000000 */
[----:B------:R-:W-:-:S07]  /*1b70*/  FADD R4, |R5|, -RZ ;  /* 0x800000ff05047221 */ /* 0x000fce0000000200 */
.L_x_73:
[----:B------:R-:W-:-:S04]  /*1b80*/  USHF.L.U32 UR5, UR4, 0x1, URZ ;  /* 0x0000000104057899 */ /* 0x000fc800080006ff */
[----:B------:R-:W-:-:S09]  /*1b90*/  ULEA UR5, UR5, UR7, 0x2 ;  /* 0x0000000705057291 */ /* 0x000fd2000f8e10ff */
[----:B------:R-:W2:Y:S01]  /*1ba0*/  LDL R26, [UR5] ;  /* 0x00000005ff1a7983 */ /* 0x000ea20008100800 */
[----:B------:R-:W-:Y:S01]  /*1bb0*/  FMUL R2, |R5|, 8388608 ;  /* 0x4b00000005027820 */ /* 0x000fe20000400200 */
[----:B------:R-:W-:Y:S01]  /*1bc0*/  I2FP.F32.S32 R13, R11 ;  /* 0x0000000b000d7245 */ /* 0x000fe20000201400 */
[----:B------:R-:W-:Y:S03]  /*1bd0*/  BSSY.RECONVERGENT B2, `(.L_x_43) ;  /* 0x0000011000027945 */ /* 0x000fe60003800200 */
[----:B------:R-:W-:-:S13]  /*1be0*/  R2UR UR6, R2 ;  /* 0x00000000020672ca */ /* 0x000fda00000e0000 */
[----:B------:R-:W-:Y:S02]  /*1bf0*/  ULOP3.LUT UR5, UR6, 0x7fffff, URZ, 0xc0, !UPT ;  /* 0x007fffff06057892 */ /* 0x000fe4000f8ec0ff */
[----:B------:R-:W-:Y:S02]  /*1c00*/  ULOP3.LUT UR11, UR6, 0xff800000, URZ, 0xc0, !UPT ;  /* 0xff800000060b7892 */ /* 0x000fe4000f8ec0ff */
[----:B------:R-:W-:-:S09]  /*1c10*/  ULOP3.LUT UR5, UR5, 0x3f800000, URZ, 0xfc, !UPT ;  /* 0x3f80000005057892 */ /* 0x000fd2000f8efcff */
[----:B------:R-:W-:Y:S08]  /*1c20*/  MUFU.RCP R2, UR5 ;  /* 0x0000000500027d08 */ /* 0x000ff00008001000 */
[----:B--2---:R-:W1:Y:S08]  /*1c30*/  MUFU.RCP R15, R26 ;  /* 0x0000001a000f7308 */ /* 0x004e700000001000 */
[----:B------:R-:W2:Y:S01]  /*1c40*/  FCHK P0, R13, R26 ;  /* 0x0000001a0d007302 */ /* 0x000ea20000000000 */
[----:B-1----:R-:W-:-:S04]  /*1c50*/  FFMA R6, -R26, R15, 1 ;  /* 0x3f8000001a067423 */ /* 0x002fc8000000010f */
[----:B------:R-:W-:-:S04]  /*1c60*/  FFMA R6, R15, R6, R15 ;  /* 0x000000060f067223 */ /* 0x000fc8000000000f */
[----:B------:R-:W-:-:S04]  /*1c70*/  FFMA R15, R13, R6, RZ ;  /* 0x000000060d0f7223 */ /* 0x000fc800000000ff */
[----:B------:R-:W-:-:S04]  /*1c80*/  FFMA R10, -R26, R15, R13 ;  /* 0x0000000f1a0a7223 */ /* 0x000fc8000000010d */
[----:B------:R-:W-:Y:S01]  /*1c90*/  FFMA R6, R6, R10, R15 ;  /* 0x0000000a06067223 */ /* 0x000fe2000000000f */
[----:B--2---:R-:W-:Y:S06]  /*1ca0*/  @!P0 BRA `(.L_x_44) ;  /* 0x00000000000c8947 */ /* 0x004fec0003800000 */
[----:B------:R-:W-:-:S07]  /*1cb0*/  MOV R18, 0x1cd0 ;  /* 0x00001cd000127802 */ /* 0x000fce0000000f00 */
[----:B0-----:R-:W-:Y:S05]  /*1cc0*/  CALL.REL.NOINC `($__internal_0_$__cuda_sm3x_div_rn_noftz_f32_slowpath) ;  /* 0x0000009c00687944 */ /* 0x001fea0003c00000 */
[----:B------:R-:W-:-:S07]  /*1cd0*/  MOV R6, R13 ;  /* 0x0000000d00067202 */ /* 0x000fce0000000f00 */
.L_x_44:
[----:B------:R-:W-:Y:S05]  /*1ce0*/  BSYNC.RECONVERGENT B2 ;  /* 0x0000000000027941 */ /* 0x000fea0003800200 */
.L_x_43:
[C---:B------:R-:W-:Y:S01]  /*1cf0*/  FSETP.GEU.AND P0, PT, |R6|.reuse, |R5|, PT ;  /* 0x400000050600720b */ /* 0x040fe20003f0e200 */
[----:B------:R-:W-:Y:S01]  /*1d00*/  BSSY.RECONVERGENT B0, `(.L_x_45) ;  /* 0x000003f000007945 */ /* 0x000fe20003800200 */
[----:B------:R-:W-:-:S11]  /*1d10*/  FADD R10, |R6|, -RZ ;  /* 0x800000ff060a7221 */ /* 0x000fd60000000200 */
[----:B------:R-:W-:Y:S05]  /*1d20*/  @!P0 BRA `(.L_x_46) ;  /* 0x0000000000f08947 */ /* 0x000fea0003800000 */
[----:B------:R-:W-:-:S13]  /*1d30*/  FSETP.GTU.AND P0, PT, R10, UR6, PT ;  /* 0x000000060a007c0b */ /* 0x000fda000bf0c000 */
        /* <DEDUP_REMOVED lines=27> */
.L_x_49:
[----:B------:R-:W-:Y:S05]  /*1ef0*/  BSYNC.RECONVERGENT B1 ;  /* 0x0000000000017941 */ /* 0x000fea0003800200 */
.L_x_48:
[----:B------:R-:W-:Y:S01]  /*1f00*/  FFMA R10, -|R5|, R13, R10 ;  /* 0x0000000d050a7223 */ /* 0x000fe2000000030a */
[----:B------:R-:W-:Y:S06]  /*1f10*/  BRA `(.L_x_46) ;  /* 0x0000000000747947 */ /* 0x000fec0003800000 */
.L_x_47:
[C---:B------:R-:W-:Y:S01]  /*1f20*/  IADD3 R12, PT, PT, R10.reuse, -UR11, RZ ;  /* 0x8000000b0a0c7c10 */ /* 0x040fe2000fffe0ff */
[----:B------:R-:W-:Y:S01]  /*1f30*/  BSSY.RECONVERGENT B1, `(.L_x_50) ;  /* 0x0000019000017945 */ /* 0x000fe20003800200 */
[----:B------:R-:W-:Y:S02]  /*1f40*/  ISETP.GT.U32.AND P0, PT, R10, 0x7f7fffff, PT ;  /* 0x7f7fffff0a00780c */ /* 0x000fe40003f04070 */
[----:B------:R-:W-:Y:S02]  /*1f50*/  LOP3.LUT R12, R12, 0xff800000, RZ, 0xc0, !PT ;  /* 0xff8000000c0c7812 */ /* 0x000fe400078ec0ff */
[----:B------:R-:W-:Y:S02]  /*1f60*/  MOV R13, UR11 ;  /* 0x0000000b000d7c02 */ /* 0x000fe40008000f00 */
[----:B------:R-:W-:Y:S02]  /*1f70*/  IADD3 R12, PT, PT, R12, 0xb800000, RZ ;  /* 0x0b8000000c0c7810 */ /* 0x000fe40007ffe0ff */
[----:B------:R-:W-:-:S02]  /*1f80*/  LOP3.LUT R10, R10, 0x7fffff, RZ, 0xc0, !PT ;  /* 0x007fffff0a0a7812 */ /* 0x000fc400078ec0ff */
[----:B------:R-:W-:Y:S02]  /*1f90*/  ISETP.NE.AND P1, PT, R12, RZ, PT ;  /* 0x000000ff0c00720c */ /* 0x000fe40003f25270 */
[----:B------:R-:W-:Y:S02]  /*1fa0*/  FSETP.GT.AND P2, PT, |R5|, RZ, PT ;  /* 0x000000ff0500720b */ /* 0x000fe40003f44200 */
[----:B------:R-:W-:Y:S02]  /*1fb0*/  FSEL R13, R13, +QNAN , !P0 ;  /* 0x7fffffff0d0d7808 */ /* 0x000fe40004000000 */
[----:B------:R-:W-:Y:S02]  /*1fc0*/  LOP3.LUT R10, R10, 0x3f800000, RZ, 0xfc, !PT ;  /* 0x3f8000000a0a7812 */ /* 0x000fe400078efcff */
[----:B------:R-:W-:-:S05]  /*1fd0*/  FSEL R14, R13, +QNAN , P2 ;  /* 0x7fffffff0d0e7808 */ /* 0x000fca0001000000 */
[----:B------:R-:W-:Y:S05]  /*1fe0*/  @!P1 BRA `(.L_x_51) ;  /* 0x0000000000349947 */ /* 0x000fea0003800000 */
.L_x_52:
[----:B------:R-:W-:-:S04]  /*1ff0*/  VIMNMX.U32 R13, PT, PT, R12, 0xb800000, PT ;  /* 0x0b8000000c0d7848 */ /* 0x000fc80003fe0000 */
[C---:B------:R-:W-:Y:S01]  /*2000*/  IADD3 R12, PT, PT, -R13.reuse, R12, RZ ;  /* 0x0000000c0d0c7210 */ /* 0x040fe20007ffe1ff */
[----:B------:R-:W-:-:S03]  /*2010*/  IMAD.IADD R15, R13, 0x1, R10 ;  /* 0x000000010d0f7824 */ /* 0x000fc600078e020a */
[----:B------:R-:W-:Y:S01]  /*2020*/  ISETP.NE.AND P1, PT, R12, RZ, PT ;  /* 0x000000ff0c00720c */ /* 0x000fe20003f25270 */
[----:B------:R-:W-:-:S04]  /*2030*/  FMUL R10, R2, R15 ;  /* 0x0000000f020a7220 */ /* 0x000fc80000400000 */
[----:B------:R-:W-:-:S04]  /*2040*/  FFMA R19, R10, -UR5, R15 ;  /* 0x800000050a137c23 */ /* 0x000fc8000800000f */
[----:B------:R-:W-:-:S04]  /*2050*/  FFMA R10, R2, R19, R10 ;  /* 0x00000013020a7223 */ /* 0x000fc8000000000a */
[----:B------:R-:W-:-:S04]  /*2060*/  FFMA R19, R10, -UR5, R15 ;  /* 0x800000050a137c23 */ /* 0x000fc8000800000f */
[----:B------:R-:W-:-:S04]  /*2070*/  FFMA.RZ R19, R2, R19, R10 ;  /* 0x0000001302137223 */ /* 0x000fc8000000c00a */
[----:B------:R-:W1:Y:S02]  /*2080*/  FRND.TRUNC R10, R19 ;  /* 0x00000013000a7307 */ /* 0x000e64000020d000 */
[----:B-1----:R-:W-:-:S05]  /*2090*/  FFMA R10, R10, -UR5, R15 ;  /* 0x800000050a0a7c23 */ /* 0x002fca000800000f */
[----:B------:R-:W-:-:S13]  /*20a0*/  ISETP.NE.AND P0, PT, R10, RZ, PT ;  /* 0x000000ff0a00720c */ /* 0x000fda0003f05270 */
[----:B------:R-:W-:Y:S05]  /*20b0*/  @P0 BRA P1, `(.L_x_52) ;  /* 0xfffffffc00cc0947 */ /* 0x000fea000083ffff */
.L_x_51:
[----:B------:R-:W-:Y:S05]  /*20c0*/  BSYNC.RECONVERGENT B1 ;  /* 0x0000000000017941 */ /* 0x000fea0003800200 */
.L_x_50:
[----:B------:R-:W-:-:S04]  /*20d0*/  FMUL R13, R10, 1.1920928955078125e-07 ;  /* 0x340000000a0d7820 */ /* 0x000fc80000400000 */
[----:B------:R-:W-:-:S07]  /*20e0*/  FMUL R10, R14, R13 ;  /* 0x0000000d0e0a7220 */ /* 0x000fce0000400000 */
.L_x_46:
[----:B------:R-:W-:Y:S05]  /*20f0*/  BSYNC.RECONVERGENT B0 ;  /* 0x0000000000007941 */ /* 0x000fea0003800200 */
.L_x_45:
[----:B------:R-:W1:Y:S01]  /*2100*/  MUFU.RCP R15, R26 ;  /* 0x0000001a000f7308 */ /* 0x000e620000001000 */
[----:B------:R-:W-:Y:S01]  /*2110*/  I2FP.F32.S32 R13, R0 ;  /* 0x00000000000d7245 */ /* 0x000fe20000201400 */
[----:B------:R-:W-:Y:S01]  /*2120*/  BSSY.RECONVERGENT B2, `(.L_x_53) ;  /* 0x000000e000027945 */ /* 0x000fe20003800200 */
[----:B------:R-:W-:-:S05]  /*2130*/  FSETP.NAN.AND P0, PT, |R10|, |R10|, PT ;  /* 0x4000000a0a00720b */ /* 0x000fca0003f08200 */
[----:B------:R-:W2:Y:S01]  /*2140*/  FCHK P1, R13, R26 ;  /* 0x0000001a0d007302 */ /* 0x000ea20000020000 */
[----:B-1----:R-:W-:-:S04]  /*2150*/  FFMA R12, -R26, R15, 1 ;  /* 0x3f8000001a0c7423 */ /* 0x002fc8000000010f */
[----:B------:R-:W-:Y:S01]  /*2160*/  FFMA R21, R15, R12, R15 ;  /* 0x0000000c0f157223 */ /* 0x000fe2000000000f */
[----:B------:R-:W-:-:S03]  /*2170*/  LOP3.LUT R15, R10, 0x80000000, R6, 0xb8, !PT ;  /* 0x800000000a0f7812 */ /* 0x000fc600078eb806 */
[----:B------:R-:W-:Y:S01]  /*2180*/  FFMA R12, R13, R21, RZ ;  /* 0x000000150d0c7223 */ /* 0x000fe200000000ff */
[----:B------:R-:W-:-:S03]  /*2190*/  FSEL R10, R10, R15, P0 ;  /* 0x0000000f0a0a7208 */ /* 0x000fc60000000000 */
[----:B------:R-:W-:-:S04]  /*21a0*/  FFMA R19, -R26, R12, R13 ;  /* 0x0000000c1a137223 */ /* 0x000fc8000000010d */
[----:B------:R-:W-:Y:S01]  /*21b0*/  FFMA R6, R21, R19, R12 ;  /* 0x0000001315067223 */ /* 0x000fe2000000000c */
[----:B--2---:R-:W-:Y:S06]  /*21c0*/  @!P1 BRA `(.L_x_54) ;  /* 0x00000000000c9947 */ /* 0x004fec0003800000 */
[----:B------:R-:W-:-:S07]  /*21d0*/  MOV R18, 0x21f0 ;  /* 0x000021f000127802 */ /* 0x000fce0000000f00 */
[----:B0-----:R-:W-:Y:S05]  /*21e0*/  CALL.REL.NOINC `($__internal_0_$__cuda_sm3x_div_rn_noftz_f32_slowpath) ;  /* 0x0000009800207944 */ /* 0x001fea0003c00000 */
[----:B------:R-:W-:-:S07]  /*21f0*/  MOV R6, R13 ;  /* 0x0000000d00067202 */ /* 0x000fce0000000f00 */
.L_x_54:
[----:B------:R-:W-:Y:S05]  /*2200*/  BSYNC.RECONVERGENT B2 ;  /* 0x0000000000027941 */ /* 0x000fea0003800200 */
.L_x_53:
        /* <DEDUP_REMOVED lines=11> */
[----:B------:R-:W-:Y:S02]  /*22c0*/  FSEL R13, R13, R14, !P0 ;  /* 0x0000000e0d0d7208 */ /* 0x000fe40004000000 */
[----:B------:R-:W1:Y:S03]  /*22d0*/  MUFU.RCP R12, R15 ;  /* 0x0000000f000c7308 */ /* 0x000e660000001000 */
        /* <DEDUP_REMOVED lines=19> */
.L_x_59:
[----:B------:R-:W-:Y:S05]  /*2410*/  BSYNC.RECONVERGENT B1 ;  /* 0x0000000000017941 */ /* 0x000fea0003800200 */
.L_x_58:
[----:B------:R-:W-:Y:S01]  /*2420*/  FFMA R14, -|R5|, R13, R14 ;  /* 0x0000000d050e7223 */ /* 0x000fe2000000030e */
[----:B------:R-:W-:Y:S06]  /*2430*/  BRA `(.L_x_56) ;  /* 0x0000000000747947 */ /* 0x000fec0003800000 */
.L_x_57:
[C---:B------:R-:W-:Y:S01]  /*2440*/  VIADD R12, R14.reuse, -UR11 ;  /* 0x8000000b0e0c7c36 */ /* 0x040fe20008000000 */
[----:B------:R-:W-:Y:S01]  /*2450*/  ISETP.GT.U32.AND P0, PT, R14, 0x7f7fffff, PT ;  /* 0x7f7fffff0e00780c */ /* 0x000fe20003f04070 */
[----:B------:R-:W-:Y:S01]  /*2460*/  BSSY.RECONVERGENT B1, `(.L_x_60) ;  /* 0x0000018000017945 */ /* 0x000fe20003800200 */
[----:B------:R-:W-:Y:S02]  /*2470*/  MOV R13, UR11 ;  /* 0x0000000b000d7c02 */ /* 0x000fe40008000f00 */
        /* <DEDUP_REMOVED lines=9> */
.L_x_62:
[----:B------:R-:W-:-:S04]  /*2510*/  VIMNMX.U32 R13, PT, PT, R12, 0xb800000, PT ;  /* 0x0b8000000c0d7848 */ /* 0x000fc80003fe0000 */
[C---:B------:R-:W-:Y:S02]  /*2520*/  IADD3 R15, PT, PT, R13.reuse, R14, RZ ;  /* 0x0000000e0d0f7210 */ /* 0x040fe40007ffe0ff */
[----:B------:R-:W-:-:S03]  /*2530*/  IADD3 R12, PT, PT, -R13, R12, RZ ;  /* 0x0000000c0d0c7210 */ /* 0x000fc60007ffe1ff */
[----:B------:R-:W-:Y:S01]  /*2540*/  FMUL R14, R2, R15 ;  /* 0x0000000f020e7220 */ /* 0x000fe20000400000 */
[----:B------:R-:W-:-:S03]  /*2550*/  ISETP.NE.AND P1, PT, R12, RZ, PT ;  /* 0x000000ff0c00720c */ /* 0x000fc60003f25270 */
        /* <DEDUP_REMOVED lines=8> */
.L_x_61:
[----:B------:R-:W-:Y:S05]  /*25e0*/  BSYNC.RECONVERGENT B1 ;  /* 0x0000000000017941 */ /* 0x000fea0003800200 */
.L_x_60:
[----:B------:R-:W-:-:S04]  /*25f0*/  FMUL R13, R14, 1.1920928955078125e-07 ;  /* 0x340000000e0d7820 */ /* 0x000fc80000400000 */
[----:B------:R-:W-:-:S07]  /*2600*/  FMUL R14, R16, R13 ;  /* 0x0000000d100e7220 */ /* 0x000fce0000400000 */
.L_x_56:
[----:B------:R-:W-:Y:S05]  /*2610*/  BSYNC.RECONVERGENT B0 ;  /* 0x0000000000007941 */ /* 0x000fea0003800200 */
.L_x_55:
[----:B------:R-:W1:Y:S01]  /*2620*/  S2R R13, SR_TID.Z ;  /* 0x00000000000d7919 */ /* 0x000e620000002300 */
[----:B------:R-:W1:Y:S01]  /*2630*/  S2UR UR12, SR_CTAID.Z ;  /* 0x00000000000c79c3 */ /* 0x000e620000002700 */
[----:B------:R-:W2:Y:S01]  /*2640*/  LDCU UR13, c[0x0][0x3a0] ;  /* 0x00007400ff0d77ac */ /* 0x000ea20008000800 */
[----:B------:R-:W3:Y:S01]  /*2650*/  MUFU.RCP R19, R26 ;  /* 0x0000001a00137308 */ /* 0x000ee20000001000 */
[----:B------:R-:W-:Y:S01]  /*2660*/  FSETP.NAN.AND P0, PT, |R14|, |R14|, PT ;  /* 0x4000000e0e00720b */ /* 0x000fe20003f08200 */
[----:B------:R-:W-:Y:S04]  /*2670*/  BSSY.RECONVERGENT B2, `(.L_x_63) ;  /* 0x0000011000027945 */ /* 0x000fe80003800200 */
[----:B------:R-:W1:Y:S01]  /*2680*/  LDC R12, c[0x0][0x368] ;  /* 0x0000da00ff0c7b82 */ /* 0x000e620000000800 */
[----:B---3--:R-:W-:Y:S01]  /*2690*/  FFMA R16, -R26, R19, 1 ;  /* 0x3f8000001a107423 */ /* 0x008fe20000000113 */
[----:B-1----:R-:W-:Y:S01]  /*26a0*/  IMAD R12, R12, UR12, R13 ;  /* 0x0000000c0c0c7c24 */ /* 0x002fe2000f8e020d */
[----:B------:R-:W-:-:S04]  /*26b0*/  LOP3.LUT R13, R14, 0x80000000, R6, 0xb8, !PT ;  /* 0x800000000e0d7812 */ /* 0x000fc800078eb806 */
[----:B--2---:R-:W-:Y:S02]  /*26c0*/  LEA R12, R12, UR13, 0x1 ;  /* 0x0000000d0c0c7c11 */ /* 0x004fe4000f8e08ff */
[----:B------:R-:W-:Y:S02]  /*26d0*/  FSEL R6, R14, R13, P0 ;  /* 0x0000000d0e067208 */ /* 0x000fe40000000000 */
[----:B------:R-:W-:Y:S01]  /*26e0*/  I2FP.F32.S32 R15, R12 ;  /* 0x0000000c000f7245 */ /* 0x000fe20000201400 */
[----:B------:R-:W-:-:S03]  /*26f0*/  FFMA R12, R19, R16, R19 ;  /* 0x00000010130c7223 */ /* 0x000fc60000000013 */
[----:B------:R-:W1:Y:S01]  /*2700*/  FCHK P1, R15, R26 ;  /* 0x0000001a0f007302 */ /* 0x000e620000020000 */
[----:B------:R-:W-:-:S04]  /*2710*/  FFMA R19, R12, R15, RZ ;  /* 0x0000000f0c137223 */ /* 0x000fc800000000ff */
[----:B------:R-:W-:-:S04]  /*2720*/  FFMA R16, -R26, R19, R15 ;  /* 0x000000131a107223 */ /* 0x000fc8000000010f */
[----:B------:R-:W-:Y:S01]  /*2730*/  FFMA R13, R12, R16, R19 ;  /* 0x000000100c0d7223 */ /* 0x000fe20000000013 */
[----:B-1----:R-:W-:Y:S06]  /*2740*/  @!P1 BRA `(.L_x_64) ;  /* 0x00000000000c9947 */ /* 0x002fec0003800000 */
[----:B------:R-:W-:Y:S01]  /*2750*/  IMAD.MOV.U32 R13, RZ, RZ, R15 ;  /* 0x000000ffff0d7224 */ /* 0x000fe200078e000f */
[----:B------:R-:W-:-:S07]  /*2760*/  MOV R18, 0x2780 ;  /* 0x0000278000127802 */ /* 0x000fce0000000f00 */
[----:B0-----:R-:W-:Y:S05]  /*2770*/  CALL.REL.NOINC `($__internal_0_$__cuda_sm3x_div_rn_noftz_f32_slowpath) ;  /* 0x0000009000bc7944 */ /* 0x001fea0003c00000 */
.L_x_64:
[----:B------:R-:W-:Y:S05]  /*2780*/  BSYNC.RECONVERGENT B2 ;  /* 0x0000000000027941 */ /* 0x000fea0003800200 */
.L_x_63:
        /* <DEDUP_REMOVED lines=32> */
.L_x_69:
[----:B------:R-:W-:Y:S05]  /*2990*/  BSYNC.RECONVERGENT B1 ;  /* 0x0000000000017941 */ /* 0x000fea0003800200 */
.L_x_68:
[----:B------:R-:W-:Y:S01]  /*29a0*/  FFMA R30, -|R5|, R15, R30 ;  /* 0x0000000f051e7223 */ /* 0x000fe2000000031e */
[----:B------:R-:W-:Y:S06]  /*29b0*/  BRA `(.L_x_66) ;  /* 0x0000000000747947 */ /* 0x000fec0003800000 */
.L_x_67:
[C---:B------:R-:W-:Y:S01]  /*29c0*/  IADD3 R12, PT, PT, R30.reuse, -UR11, RZ ;  /* 0x8000000b1e0c7c10 */ /* 0x040fe2000fffe0ff */
[----:B------:R-:W-:Y:S01]  /*29d0*/  IMAD.U32 R14, RZ, RZ, UR11 ;  /* 0x0000000bff0e7e24 */ /* 0x000fe2000f8e00ff */
[----:B------:R-:W-:Y:S01]  /*29e0*/  ISETP.GT.U32.AND P0, PT, R30, 0x7f7fffff, PT ;  /* 0x7f7fffff1e00780c */ /* 0x000fe20003f04070 */
[----:B------:R-:W-:Y:S01]  /*29f0*/  BSSY.RECONVERGENT B1, `(.L_x_70) ;  /* 0x0000017000017945 */ /* 0x000fe20003800200 */
        /* <DEDUP_REMOVED lines=9> */
.L_x_72:
        /* <DEDUP_REMOVED lines=13> */
.L_x_71:
[----:B------:R-:W-:Y:S05]  /*2b60*/  BSYNC.RECONVERGENT B1 ;  /* 0x0000000000017941 */ /* 0x000fea0003800200 */
.L_x_70:
[----:B------:R-:W-:-:S04]  /*2b70*/  FMUL R15, R30, 1.1920928955078125e-07 ;  /* 0x340000001e0f7820 */ /* 0x000fc80000400000 */
[----:B------:R-:W-:-:S07]  /*2b80*/  FMUL R30, R16, R15 ;  /* 0x0000000f101e7220 */ /* 0x000fce0000400000 */
.L_x_66:
[----:B------:R-:W-:Y:S05]  /*2b90*/  BSYNC.RECONVERGENT B0 ;  /* 0x0000000000007941 */ /* 0x000fea0003800200 */
.L_x_65:
[----:B------:R-:W1:Y:S01]  /*2ba0*/  LDCU.64 UR12, c[0x0][0x390] ;  /* 0x00007200ff0c77ac */ /* 0x000e620008000a00 */
[C---:B------:R-:W-:Y:S01]  /*2bb0*/  FSETP.NAN.AND P0, PT, |R30|.reuse, |R30|, PT ;  /* 0x4000001e1e00720b */ /* 0x040fe20003f08200 */
[----:B------:R-:W2:Y:S01]  /*2bc0*/  F2I.FLOOR.NTZ R2, R10 ;  /* 0x0000000a00027305 */ /* 0x000ea20000207100 */
[----:B------:R-:W-:-:S04]  /*2bd0*/  LOP3.LUT R13, R30, 0x80000000, R13, 0xb8, !PT ;  /* 0x800000001e0d7812 */ /* 0x000fc800078eb80d */
[----:B------:R-:W-:Y:S02]  /*2be0*/  FSEL R30, R30, R13, P0 ;  /* 0x0000000d1e1e7208 */ /* 0x000fe40000000000 */
[----:B------:R-:W3:Y:S01]  /*2bf0*/  LDC.64 R12, c[0x0][0x388] ;  /* 0x0000e200ff0c7b82 */ /* 0x000ee20000000a00 */
[----:B------:R-:W4:Y:S01]  /*2c00*/  F2I.FLOOR.NTZ R31, R6 ;  /* 0x00000006001f7305 */ /* 0x000f220000207100 */
[----:B--2---:R-:W-:-:S07]  /*2c10*/  IADD3 R14, PT, PT, R2, 0x1, RZ ;  /* 0x00000001020e7810 */ /* 0x004fce0007ffe0ff */
[----:B------:R-:W2:Y:S01]  /*2c20*/  F2I.FLOOR.NTZ R16, R30 ;  /* 0x0000001e00107305 */ /* 0x000ea20000207100 */
[----:B-1----:R-:W-:-:S06]  /*2c30*/  UIADD3 UR5, UPT, UPT, UR13, -0x1, URZ ;  /* 0xffffffff0d057890 */ /* 0x002fcc000fffe0ff */
[----:B------:R-:W-:Y:S01]  /*2c40*/  ISETP.GE.AND P0, PT, R2, UR5, PT ;  /* 0x0000000502007c0c */ /* 0x000fe2000bf06270 */
[C---:B----4-:R-:W-:Y:S01]  /*2c50*/  IMAD R19, R31.reuse, UR13, R2 ;  /* 0x0000000d1f137c24 */ /* 0x050fe2000f8e0202 */
[C---:B------:R-:W-:Y:S02]  /*2c60*/  IADD3 R15, PT, PT, R31.reuse, 0x1, RZ ;  /* 0x000000011f0f7810 */ /* 0x040fe40007ffe0ff */
[----:B------:R-:W-:Y:S02]  /*2c70*/  ISETP.GE.AND P1, PT, R31, UR5, PT ;  /* 0x000000051f007c0c */ /* 0x000fe4000bf26270 */
[----:B------:R-:W-:Y:S01]  /*2c80*/  SEL R14, R14, RZ, !P0 ;  /* 0x000000ff0e0e7207 */ /* 0x000fe20004000000 */
[C---:B--2---:R-:W-:Y:S01]  /*2c90*/  VIADD R18, R16.reuse, 0x1 ;  /* 0x0000000110127836 */ /* 0x044fe20000000000 */
[C---:B------:R-:W-:Y:S01]  /*2ca0*/  ISETP.GE.AND P0, PT, R16.reuse, UR5, PT ;  /* 0x0000000510007c0c */ /* 0x040fe2000bf06270 */
[----:B------:R-:W-:Y:S01]  /*2cb0*/  IMAD R29, R16, UR10, R19 ;  /* 0x0000000a101d7c24 */ /* 0x000fe2000f8e0213 */
[----:B------:R-:W-:Y:S01]  /*2cc0*/  SEL R15, R15, RZ, !P1 ;  /* 0x000000ff0f0f7207 */ /* 0x000fe20004800000 */
[----:B------:R-:W-:Y:S01]  /*2cd0*/  IMAD R21, R31, UR13, R14 ;  /* 0x0000000d1f157c24 */ /* 0x000fe2000f8e020e */
[----:B------:R-:W-:Y:S01]  /*2ce0*/  SEL R18, R18, RZ, !P0 ;  /* 0x000000ff12127207 */ /* 0x000fe20004000000 */
[----:B---3--:R-:W-:-:S04]  /*2cf0*/  IMAD.WIDE R28, R29, 0x4, R12 ;  /* 0x000000041d1c7825 */ /* 0x008fc800078e020c */
[C---:B------:R-:W-:Y:S02]  /*2d00*/  IMAD R23, R15.reuse, UR13, R14 ;  /* 0x0000000d0f177c24 */ /* 0x040fe4000f8e020e */
[----:B------:R-:W-:Y:S01]  /*2d10*/  IMAD R33, R15, UR13, R2 ;  /* 0x0000000d0f217c24 */ /* 0x000fe2000f8e0202 */
[----:B------:R-:W-:Y:S01]  /*2d20*/  USHF.L.U32 UR5, UR4, 0x1, URZ ;  /* 0x0000000104057899 */ /* 0x000fe200080006ff */
[----:B------:R-:W-:Y:S01]  /*2d30*/  IMAD R35, R18, UR10, R23 ;  /* 0x0000000a12237c24 */ /* 0x000fe2000f8e0217 */
[----:B------:R-:W2:Y:S01]  /*2d40*/  LDG.E R28, desc[UR8][R28.64] ;  /* 0x000000081c1c7981 */ /* 0x000ea2000c1e1900 */
[C---:B------:R-:W-:Y:S02]  /*2d50*/  IMAD R15, R16.reuse, UR10, R21 ;  /* 0x0000000a100f7c24 */ /* 0x040fe4000f8e0215 */
[----:B------:R-:W-:Y:S02]  /*2d60*/  IMAD R25, R16, UR10, R23 ;  /* 0x0000000a10197c24 */ /* 0x000fe4000f8e0217 */
[----:B------:R-:W-:-:S02]  /*2d70*/  IMAD R19, R18, UR10, R19 ;  /* 0x0000000a12137c24 */ /* 0x000fc4000f8e0213 */
[----:B------:R-:W-:Y:S02]  /*2d80*/  IMAD R21, R18, UR10, R21 ;  /* 0x0000000a12157c24 */ /* 0x000fe4000f8e0215 */
[--C-:B------:R-:W-:Y:S02]  /*2d90*/  IMAD R27, R16, UR10, R33.reuse ;  /* 0x0000000a101b7c24 */ /* 0x100fe4000f8e0221 */
        /* <DEDUP_REMOVED lines=14> */
[----:B------:R4:W2:Y:S01]  /*2e80*/  LDG.E R12, desc[UR8][R12.64] ;  /* 0x000000080c0c7981 */ /* 0x0008a2000c1e1900 */
[----:B------:R-:W-:-:S09]  /*2e90*/  ULEA UR5, UR5, UR7, 0x2 ;  /* 0x0000000705057291 */ /* 0x000fd2000f8e10ff */
[----:B------:R-:W2:Y:S01]  /*2ea0*/  LDL R32, [UR5+0x4] ;  /* 0x00000405ff207983 */ /* 0x000ea20008100800 */
[----:B-1----:R-:W-:Y:S02]  /*2eb0*/  I2FP.F32.S32 R21, R2 ;  /* 0x0000000200157245 */ /* 0x002fe40000201400 */
[----:B------:R-:W-:-:S03]  /*2ec0*/  I2FP.F32.S32 R31, R31 ;  /* 0x0000001f001f7245 */ /* 0x000fc60000201400 */
[----:B------:R-:W-:-:S04]  /*2ed0*/  FADD R21, R10, -R21 ;  /* 0x800000150a157221 */ /* 0x000fc80000000000 */
[----:B------:R-:W-:Y:S01]  /*2ee0*/  FADD R15, -R21, 1 ;  /* 0x3f800000150f7421 */ /* 0x000fe20000000100 */
[----:B------:R-:W-:Y:S01]  /*2ef0*/  FADD R31, R6, -R31 ;  /* 0x8000001f061f7221 */ /* 0x000fe20000000000 */
[----:B------:R-:W-:-:S03]  /*2f00*/  UIADD3 UR4, UPT, UPT, UR4, 0x1, URZ ;  /* 0x0000000104047890 */ /* 0x000fc6000fffe0ff */
[----:B------:R-:W-:Y:S01]  /*2f10*/  FADD R2, -R31, 1 ;  /* 0x3f8000001f027421 */ /* 0x000fe20000000100 */
        /* <DEDUP_REMOVED lines=9> */
[C---:B------:R-:W-:Y:S01]  /*2fb0*/  FMUL R23, R31.reuse, R12 ;  /* 0x0000000c1f177220 */ /* 0x040fe20000400000 */
        /* <DEDUP_REMOVED lines=10> */
.L_x_42:
[----:B--2---:R-:W1:Y:S01]  /*3060*/  S2R R5, SR_TID.Z ;  /* 0x0000000000057919 */ /* 0x004e620000002300 */
[----:B------:R-:W1:Y:S01]  /*3070*/  S2UR UR4, SR_CTAID.Z ;  /* 0x00000000000479c3 */ /* 0x000e620000002700 */
[----:B------:R-:W2:Y:S01]  /*3080*/  LDCU UR5, c[0x0][0x3a0] ;  /* 0x00007400ff0577ac */ /* 0x000ea20008000800 */
[----:B------:R-:W-:Y:S01]  /*3090*/  HFMA2 R12, -RZ, RZ, 2.3125, 0 ;  /* 0x40a00000ff0c7431 */ /* 0x000fe200000001ff */
[----:B------:R-:W-:Y:S01]  /*30a0*/  MOV R10, 0x41500000 ;  /* 0x41500000000a7802 */ /* 0x000fe20000000f00 */
[----:B------:R-:W-:Y:S01]  /*30b0*/  IMAD.MOV.U32 R11, RZ, RZ, 0x3e4ccccd ;  /* 0x3e4ccccdff0b7424 */ /* 0x000fe200078e00ff */
[----:B------:R-:W-:Y:S01]  /*30c0*/  MOV R13, 0x3dcccccd ;  /* 0x3dcccccd000d7802 */ /* 0x000fe20000000f00 */
[----:B------:R-:W-:Y:S01]  /*30d0*/  UISETP.GE.AND UP0, UPT, UR12, 0x1, UPT ;  /* 0x000000010c00788c */ /* 0x000fe2000bf06270 */
[----:B------:R-:W-:Y:S01]  /*30e0*/  HFMA2 R24, -RZ, RZ, 0, 0 ;  /* 0x00000000ff187431 */ /* 0x000fe200000001ff */
[----:B------:R-:W1:Y:S01]  /*30f0*/  LDC R2, c[0x0][0x368] ;  /* 0x0000da00ff027b82 */ /* 0x000e620000000800 */
[----:B------:R3:W-:Y:S04]  /*3100*/  STL.64 [R1+0x8], R10 ;  /* 0x0000080a01007387 */ /* 0x0007e80000100a00 */
[----:B------:R3:W-:Y:S01]  /*3110*/  STL.64 [R1+0x10], R12 ;  /* 0x0000100c01007387 */ /* 0x0007e20000100a00 */
[----:B-1----:R-:W-:-:S02]  /*3120*/  IMAD R2, R2, UR4, R5 ;  /* 0x0000000402027c24 */ /* 0x002fc4000f8e0205 */
[----:B------:R-:W-:-:S03]  /*3130*/  HFMA2 R5, -RZ, RZ, 1.875, 0 ;  /* 0x3f800000ff057431 */ /* 0x000fc600000001ff */
[----:B--2---:R-:W-:-:S04]  /*3140*/  LEA R2, R2, UR5, 0x1 ;  /* 0x0000000502027c11 */ /* 0x004fc8000f8e08ff */
[----:B------:R-:W-:-:S05]  /*3150*/  I2FP.F32.S32 R4, R2 ;  /* 0x0000000200047245 */ /* 0x000fca0000201400 */
[----:B------:R-:W-:Y:S01]  /*3160*/  FFMA R4, R4, -0.0078125, R5 ;  /* 0xbc00000004047823 */ /* 0x000fe20000000005 */
[----:B------:R-:W-:-:S03]  /*3170*/  HFMA2 R5, -RZ, RZ, 1.7998046875, 0.2249755859375 ;  /* 0x3f333333ff057431 */ /* 0x000fc600000001ff */
[----:B------:R-:W-:Y:S01]  /*3180*/  FADD R3, R4, R3 ;  /* 0x0000000304037221 */ /* 0x000fe20000000000 */
[----:B------:R-:W-:-:S04]  /*3190*/  MOV R4, 0x420c0000 ;  /* 0x420c000000047802 */ /* 0x000fc80000000f00 */
[C---:B------:R-:W-:Y:S01]  /*31a0*/  FSETP.GE.AND P0, PT, R3.reuse, 0.50599998235702514648, PT ;  /* 0x3f0189370300780b */ /* 0x040fe20003f06000 */
[----:B------:R3:W-:Y:S03]  /*31b0*/  STL.64 [R1], R4 ;  /* 0x0000000401007387 */ /* 0x0007e60000100a00 */
[----:B------:R-:W-:-:S04]  /*31c0*/  FSEL R6, R3, 1, !P0 ;  /* 0x3f80000003067808 */ /* 0x000fc80004000000 */
[C---:B------:R-:W-:Y:S01]  /*31d0*/  FSETP.GEU.AND P0, PT, R6.reuse, 0.49399998784065246582, PT ;  /* 0x3efced910600780b */ /* 0x040fe20003f0e000 */
[----:B------:R-:W-:-:S04]  /*31e0*/  FADD R3, R6, R6 ;  /* 0x0000000606037221 */ /* 0x000fc80000000000 */
[----:B------:R-:W-:-:S05]  /*31f0*/  FMUL R3, R3, 127.5 ;  /* 0x42ff000003037820 */ /* 0x000fca0000400000 */
[----:B------:R-:W-:-:S04]  /*3200*/  FSEL R3, R3, RZ, P0 ;  /* 0x000000ff03037208 */ /* 0x000fc80000000000 */
[----:B------:R3:W1:Y:S01]  /*3210*/  F2I.TRUNC.NTZ R6, R3 ;  /* 0x0000000300067305 */ /* 0x000662000020f100 */
[----:B------:R-:W-:Y:S05]  /*3220*/  BRA.U !UP0, `(.L_x_74) ;  /* 0x0000001508287547 */ /* 0x000fea000b800000 */
[----:B---3--:R-:W-:Y:S01]  /*3230*/  I2FP.F32.S32 R12, UR13 ;  /* 0x0000000d000c7c45 */ /* 0x008fe20008201400 */
[----:B------:R-:W-:Y:S01]  /*3240*/  UMOV UR4, URZ ;  /* 0x000000ff00047c82 */ /* 0x000fe20008000000 */
[----:B------:R-:W-:-:S03]  /*3250*/  MOV R24, RZ ;  /* 0x000000ff00187202 */ /* 0x000fc60000000f00 */
[----:B------:R-:W-:-:S07]  /*3260*/  FADD R11, |R12|, -RZ ;  /* 0x800000ff0c0b7221 */ /* 0x000fce0000000200 */
.L_x_105:
[----:B------:R-:W-:-:S04]  /*3270*/  USHF.L.U32 UR5, UR4, 0x1, URZ ;  /* 0x0000000104057899 */ /* 0x000fc800080006ff */
[----:B------:R-:W-:-:S09]  /*3280*/  ULEA UR5, UR5, UR7, 0x2 ;  /* 0x0000000705057291 */ /* 0x000fd2000f8e10ff */
[----:B------:R-:W2:Y:S01]  /*3290*/  LDL R26, [UR5] ;  /* 0x00000005ff1a7983 */ /* 0x000ea20008100800 */
[----:B------:R-:W-:Y:S01]  /*32a0*/  FMUL R10, |R12|, 8388608 ;  /* 0x4b0000000c0a7820 */ /* 0x000fe20000400200 */
[----:B------:R-:W-:Y:S01]  /*32b0*/  I2FP.F32.S32 R13, R9 ;  /* 0x00000009000d7245 */ /* 0x000fe20000201400 */
[----:B------:R-:W-:Y:S03]  /*32c0*/  BSSY.RECONVERGENT B2, `(.L_x_75) ;  /* 0x0000010000027945 */ /* 0x000fe60003800200 */
[----:B------:R-:W-:-:S04]  /*32d0*/  LOP3.LUT R4, R10, 0x7fffff, RZ, 0xc0, !PT ;  /* 0x007fffff0a047812 */ /* 0x000fc800078ec0ff */
[----:B------:R-:W-:-:S04]  /*32e0*/  LOP3.LUT R4, R4, 0x3f800000, RZ, 0xfc, !PT ;  /* 0x3f80000004047812 */ /* 0x000fc800078efcff */
[----:B------:R-:W-:Y:S08]  /*32f0*/  MUFU.RCP R3, R4 ;  /* 0x0000000400037308 */ /* 0x000ff00000001000 */
[----:B--2---:R-:W2:Y:S08]  /*3300*/  MUFU.RCP R5, R26 ;  /* 0x0000001a00057308 */ /* 0x004eb00000001000 */
[----:B------:R-:W3:Y:S01]  /*3310*/  FCHK P0, R13, R26 ;  /* 0x0000001a0d007302 */ /* 0x000ee20000000000 */
[----:B--2---:R-:W-:-:S04]  /*3320*/  FFMA R14, -R26, R5, 1 ;  /* 0x3f8000001a0e7423 */ /* 0x004fc80000000105 */
[----:B------:R-:W-:-:S04]  /*3330*/  FFMA R14, R5, R14, R5 ;  /* 0x0000000e050e7223 */ /* 0x000fc80000000005 */
[----:B------:R-:W-:-:S04]  /*3340*/  FFMA R15, R13, R14, RZ ;  /* 0x0000000e0d0f7223 */ /* 0x000fc800000000ff */
[----:B------:R-:W-:-:S04]  /*3350*/  FFMA R5, -R26, R15, R13 ;  /* 0x0000000f1a057223 */ /* 0x000fc8000000010d */
[----:B------:R-:W-:Y:S01]  /*3360*/  FFMA R15, R14, R5, R15 ;  /* 0x000000050e0f7223 */ /* 0x000fe2000000000f */
[----:B------:R-:W-:Y:S01]  /*3370*/  LOP3.LUT R5, R10, 0xff800000, RZ, 0xc0, !PT ;  /* 0xff8000000a057812 */ /* 0x000fe200078ec0ff */
[----:B---3--:R-:W-:Y:S06]  /*3380*/  @!P0 BRA `(.L_x_76) ;  /* 0x00000000000c8947 */ /* 0x008fec0003800000 */
[----:B------:R-:W-:-:S07]  /*3390*/  MOV R18, 0x33b0 ;  /* 0x000033b000127802 */ /* 0x000fce0000000f00 */
[----:B01----:R-:W-:Y:S05]  /*33a0*/  CALL.REL.NOINC `($__internal_0_$__cuda_sm3x_div_rn_noftz_f32_slowpath) ;  /* 0x0000008400b07944 */ /* 0x003fea0003c00000 */
[----:B------:R-:W-:-:S07]  /*33b0*/  IMAD.MOV.U32 R15, RZ, RZ, R13 ;  /* 0x000000ffff0f7224 */ /* 0x000fce00078e000d */
.L_x_76:
[----:B------:R-:W-:Y:S05]  /*33c0*/  BSYNC.RECONVERGENT B2 ;  /* 0x0000000000027941 */ /* 0x000fea0003800200 */
.L_x_75:
        /* <DEDUP_REMOVED lines=12> */
[----:B------:R-:W2:Y:S03]  /*3490*/  MUFU.RCP R13, R16 ;  /* 0x00000010000d7308 */ /* 0x000ea60000001000 */
[----:B--2---:R-:W-:-:S06]  /*34a0*/  FMUL R14, R13, R14 ;  /* 0x0000000e0d0e7220 */ /* 0x004fcc0000400000 */
[----:B------:R-:W2:Y:S02]  /*34b0*/  FRND.TRUNC R14, R14 ;  /* 0x0000000e000e7307 */ /* 0x000ea4000020d000 */
[----:B--2---:R-:W-:-:S05]  /*34c0*/  FFMA R13, -|R12|, R14, R23 ;  /* 0x0000000e0c0d7223 */ /* 0x004fca0000000317 */
        /* <DEDUP_REMOVED lines=16> */
.L_x_81:
[----:B------:R-:W-:Y:S05]  /*35d0*/  BSYNC.RECONVERGENT B1 ;  /* 0x0000000000017941 */ /* 0x000fea0003800200 */
.L_x_80:
[----:B------:R-:W-:Y:S01]  /*35e0*/  FFMA R23, -|R12|, R14, R23 ;  /* 0x0000000e0c177223 */ /* 0x000fe20000000317 */
[----:B------:R-:W-:Y:S06]  /*35f0*/  BRA `(.L_x_78) ;  /* 0x0000000000707947 */ /* 0x000fec0003800000 */
.L_x_79:
[----:B------:R-:W-:Y:S01]  /*3600*/  IADD3 R13, PT, PT, -R5, R23, RZ ;  /* 0x00000017050d7210 */ /* 0x000fe20007ffe1ff */
[----:B------:R-:W-:Y:S01]  /*3610*/  BSSY.RECONVERGENT B1, `(.L_x_82) ;  /* 0x0000018000017945 */ /* 0x000fe20003800200 */
[----:B------:R-:W-:Y:S02]  /*3620*/  ISETP.GT.U32.AND P0, PT, R23, 0x7f7fffff, PT ;  /* 0x7f7fffff1700780c */ /* 0x000fe40003f04070 */
        /* <DEDUP_REMOVED lines=9> */
.L_x_84:
[----:B------:R-:W-:-:S04]  /*36c0*/  VIMNMX.U32 R14, PT, PT, R13, 0xb800000, PT ;  /* 0x0b8000000d0e7848 */ /* 0x000fc80003fe0000 */
[C---:B------:R-:W-:Y:S01]  /*36d0*/  IADD3 R13, PT, PT, -R14.reuse, R13, RZ ;  /* 0x0000000d0e0d7210 */ /* 0x040fe20007ffe1ff */
[----:B------:R-:W-:-:S03]  /*36e0*/  IMAD.IADD R23, R14, 0x1, R23 ;  /* 0x000000010e177824 */ /* 0x000fc600078e0217 */
[----:B------:R-:W-:Y:S01]  /*36f0*/  ISETP.NE.AND P1, PT, R13, RZ, PT ;  /* 0x000000ff0d00720c */ /* 0x000fe20003f25270 */
[----:B------:R-:W-:-:S04]  /*3700*/  FMUL R16, R3, R23 ;  /* 0x0000001703107220 */ /* 0x000fc80000400000 */
[----:B------:R-:W-:-:S04]  /*3710*/  FFMA R18, -R4, R16, R23 ;  /* 0x0000001004127223 */ /* 0x000fc80000000117 */
[----:B------:R-:W-:-:S04]  /*3720*/  FFMA R18, R3, R18, R16 ;  /* 0x0000001203127223 */ /* 0x000fc80000000010 */
[----:B------:R-:W-:-:S04]  /*3730*/  FFMA R19, -R4, R18, R23 ;  /* 0x0000001204137223 */ /* 0x000fc80000000117 */
[----:B------:R-:W-:-:S06]  /*3740*/  FFMA.RZ R19, R3, R19, R18 ;  /* 0x0000001303137223 */ /* 0x000fcc000000c012 */
[----:B------:R-:W2:Y:S02]  /*3750*/  FRND.TRUNC R19, R19 ;  /* 0x0000001300137307 */ /* 0x000ea4000020d000 */
[----:B--2---:R-:W-:-:S05]  /*3760*/  FFMA R23, -R4, R19, R23 ;  /* 0x0000001304177223 */ /* 0x004fca0000000117 */
[----:B------:R-:W-:-:S13]  /*3770*/  ISETP.NE.AND P0, PT, R23, RZ, PT ;  /* 0x000000ff1700720c */ /* 0x000fda0003f05270 */
[----:B------:R-:W-:Y:S05]  /*3780*/  @P0 BRA P1, `(.L_x_84) ;  /* 0xfffffffc00cc0947 */ /* 0x000fea000083ffff */
.L_x_83:
[----:B------:R-:W-:Y:S05]  /*3790*/  BSYNC.RECONVERGENT B1 ;  /* 0x0000000000017941 */ /* 0x000fea0003800200 */
.L_x_82:
[----:B------:R-:W-:-:S04]  /*37a0*/  FMUL R23, R23, 1.1920928955078125e-07 ;  /* 0x3400000017177820 */ /* 0x000fc80000400000 */
[----:B------:R-:W-:-:S07]  /*37b0*/  FMUL R23, R20, R23 ;  /* 0x0000001714177220 */ /* 0x000fce0000400000 */
.L_x_78:
[----:B------:R-:W-:Y:S05]  /*37c0*/  BSYNC.RECONVERGENT B0 ;  /* 0x0000000000007941 */ /* 0x000fea0003800200 */
.L_x_77:
[----:B------:R-:W2:Y:S01]  /*37d0*/  MUFU.RCP R21, R26 ;  /* 0x0000001a00157308 */ /* 0x000ea20000001000 */
[----:B------:R-:W-:Y:S01]  /*37e0*/  IADD3 R13, PT, PT, R0, 0x1, RZ ;  /* 0x00000001000d7810 */ /* 0x000fe20007ffe0ff */
[----:B------:R-:W-:Y:S01]  /*37f0*/  BSSY.RECONVERGENT B2, `(.L_x_85) ;  /* 0x0000010000027945 */ /* 0x000fe20003800200 */
[----:B------:R-:W-:Y:S02]  /*3800*/  FSETP.NAN.AND P0, PT, |R23|, |R23|, PT ;  /* 0x400000171700720b */ /* 0x000fe40003f08200 */
[----:B------:R-:W-:-:S04]  /*3810*/  I2FP.F32.S32 R19, R13 ;  /* 0x0000000d00137245 */ /* 0x000fc80000201400 */
[----:B------:R-:W3:Y:S01]  /*3820*/  FCHK P1, R19, R26 ;  /* 0x0000001a13007302 */ /* 0x000ee20000020000 */
[----:B--2---:R-:W-:-:S04]  /*3830*/  FFMA R14, -R26, R21, 1 ;  /* 0x3f8000001a0e7423 */ /* 0x004fc80000000115 */
[----:B------:R-:W-:Y:S01]  /*3840*/  FFMA R13, R21, R14, R21 ;  /* 0x0000000e150d7223 */ /* 0x000fe20000000015 */
[----:B------:R-:W-:-:S03]  /*3850*/  LOP3.LUT R14, R23, 0x80000000, R15, 0xb8, !PT ;  /* 0x80000000170e7812 */ /* 0x000fc600078eb80f */
[----:B------:R-:W-:Y:S01]  /*3860*/  FFMA R16, R13, R19, RZ ;  /* 0x000000130d107223 */ /* 0x000fe200000000ff */
[----:B------:R-:W-:-:S03]  /*3870*/  FSEL R23, R23, R14, P0 ;  /* 0x0000000e17177208 */ /* 0x000fc60000000000 */
[----:B------:R-:W-:-:S04]  /*3880*/  FFMA R15, -R26, R16, R19 ;  /* 0x000000101a0f7223 */ /* 0x000fc80000000113 */
[----:B------:R-:W-:Y:S01]  /*3890*/  FFMA R15, R13, R15, R16 ;  /* 0x0000000f0d0f7223 */ /* 0x000fe20000000010 */
[----:B---3--:R-:W-:Y:S06]  /*38a0*/  @!P1 BRA `(.L_x_86) ;  /* 0x0000000000109947 */ /* 0x008fec0003800000 */
[----:B------:R-:W-:Y:S02]  /*38b0*/  MOV R13, R19 ;  /* 0x00000013000d7202 */ /* 0x000fe40000000f00 */
[----:B------:R-:W-:-:S07]  /*38c0*/  MOV R18, 0x38e0 ;  /* 0x000038e000127802 */ /* 0x000fce0000000f00 */
[----:B01----:R-:W-:Y:S05]  /*38d0*/  CALL.REL.NOINC `($__internal_0_$__cuda_sm3x_div_rn_noftz_f32_slowpath) ;  /* 0x0000008000647944 */ /* 0x003fea0003c00000 */
[----:B------:R-:W-:-:S07]  /*38e0*/  MOV R15, R13 ;  /* 0x0000000d000f7202 */ /* 0x000fce0000000f00 */
.L_x_86:
[----:B------:R-:W-:Y:S05]  /*38f0*/  BSYNC.RECONVERGENT B2 ;  /* 0x0000000000027941 */ /* 0x000fea0003800200 */
.L_x_85:
        /* <DEDUP_REMOVED lines=32> */
.L_x_91:
[----:B------:R-:W-:Y:S05]  /*3b00*/  BSYNC.RECONVERGENT B1 ;  /* 0x0000000000017941 */ /* 0x000fea0003800200 */
.L_x_90:
[----:B------:R-:W-:Y:S01]  /*3b10*/  FFMA R19, -|R12|, R14, R19 ;  /* 0x0000000e0c137223 */ /* 0x000fe20000000313 */
[----:B------:R-:W-:Y:S06]  /*3b20*/  BRA `(.L_x_88) ;  /* 0x0000000000707947 */ /* 0x000fec0003800000 */
.L_x_89:
        /* <DEDUP_REMOVED lines=12> */
.L_x_94:
[----:B------:R-:W-:-:S04]  /*3bf0*/  VIMNMX.U32 R14, PT, PT, R13, 0xb800000, PT ;  /* 0x0b8000000d0e7848 */ /* 0x000fc80003fe0000 */
[----:B------:R-:W-:Y:S01]  /*3c00*/  IADD3 R19, PT, PT, R14, R19, RZ ;  /* 0x000000130e137210 */ /* 0x000fe20007ffe0ff */
[----:B------:R-:W-:-:S04]  /*3c10*/  IMAD.IADD R13, R13, 0x1, -R14 ;  /* 0x000000010d0d7824 */ /* 0x000fc800078e0a0e */
[----:B------:R-:W-:Y:S01]  /*3c20*/  FMUL R16, R3, R19 ;  /* 0x0000001303107220 */ /* 0x000fe20000400000 */
[----:B------:R-:W-:-:S03]  /*3c30*/  ISETP.NE.AND P1, PT, R13, RZ, PT ;  /* 0x000000ff0d00720c */ /* 0x000fc60003f25270 */
        /* <DEDUP_REMOVED lines=8> */
.L_x_93:
[----:B------:R-:W-:Y:S05]  /*3cc0*/  BSYNC.RECONVERGENT B1 ;  /* 0x0000000000017941 */ /* 0x000fea0003800200 */
.L_x_92:
[----:B------:R-:W-:-:S04]  /*3cd0*/  FMUL R19, R19, 1.1920928955078125e-07 ;  /* 0x3400000013137820 */ /* 0x000fc80000400000 */
[----:B------:R-:W-:-:S07]  /*3ce0*/  FMUL R19, R20, R19 ;  /* 0x0000001314137220 */ /* 0x000fce0000400000 */
.L_x_88:
[----:B------:R-:W-:Y:S05]  /*3cf0*/  BSYNC.RECONVERGENT B0 ;  /* 0x0000000000007941 */ /* 0x000fea0003800200 */
.L_x_87:
[----:B------:R-:W2:Y:S01]  /*3d00*/  MUFU.RCP R21, R26 ;  /* 0x0000001a00157308 */ /* 0x000ea20000001000 */
[----:B------:R-:W-:Y:S01]  /*3d10*/  I2FP.F32.S32 R13, R2 ;  /* 0x00000002000d7245 */ /* 0x000fe20000201400 */
[----:B------:R-:W-:Y:S01]  /*3d20*/  BSSY.RECONVERGENT B2, `(.L_x_95) ;  /* 0x000000e000027945 */ /* 0x000fe20003800200 */
[C---:B------:R-:W-:Y:S02]  /*3d30*/  LOP3.LUT R16, R19.reuse, 0x80000000, R15, 0xb8, !PT ;  /* 0x8000000013107812 */ /* 0x040fe400078eb80f */
[----:B------:R-:W-:-:S03]  /*3d40*/  FSETP.NAN.AND P0, PT, |R19|, |R19|, PT ;  /* 0x400000131300720b */ /* 0x000fc60003f08200 */
[----:B------:R-:W3:Y:S01]  /*3d50*/  FCHK P1, R13, R26 ;  /* 0x0000001a0d007302 */ /* 0x000ee20000020000 */
[----:B------:R-:W-:Y:S01]  /*3d60*/  FSEL R16, R19, R16, P0 ;  /* 0x0000001013107208 */ /* 0x000fe20000000000 */
[----:B--2---:R-:W-:-:S04]  /*3d70*/  FFMA R14, -R26, R21, 1 ;  /* 0x3f8000001a0e7423 */ /* 0x004fc80000000115 */
[----:B------:R-:W-:-:S04]  /*3d80*/  FFMA R21, R21, R14, R21 ;  /* 0x0000000e15157223 */ /* 0x000fc80000000015 */
[----:B------:R-:W-:-:S04]  /*3d90*/  FFMA R14, R13, R21, RZ ;  /* 0x000000150d0e7223 */ /* 0x000fc800000000ff */
[----:B------:R-:W-:-:S04]  /*3da0*/  FFMA R15, -R26, R14, R13 ;  /* 0x0000000e1a0f7223 */ /* 0x000fc8000000010d */
[----:B------:R-:W-:Y:S01]  /*3db0*/  FFMA R15, R21, R15, R14 ;  /* 0x0000000f150f7223 */ /* 0x000fe2000000000e */
[----:B---3--:R-:W-:Y:S06]  /*3dc0*/  @!P1 BRA `(.L_x_96) ;  /* 0x00000000000c9947 */ /* 0x008fec0003800000 */
[----:B------:R-:W-:-:S07]  /*3dd0*/  MOV R18, 0x3df0 ;  /* 0x00003df000127802 */ /* 0x000fce0000000f00 */
[----:B01----:R-:W-:Y:S05]  /*3de0*/  CALL.REL.NOINC `($__internal_0_$__cuda_sm3x_div_rn_noftz_f32_slowpath) ;  /* 0x0000007c00207944 */ /* 0x003fea0003c00000 */
[----:B------:R-:W-:-:S07]  /*3df0*/  MOV R15, R13 ;  /* 0x0000000d000f7202 */ /* 0x000fce0000000f00 */
.L_x_96:
[----:B------:R-:W-:Y:S05]  /*3e00*/  BSYNC.RECONVERGENT B2 ;  /* 0x0000000000027941 */ /* 0x000fea0003800200 */
.L_x_95:
        /* <DEDUP_REMOVED lines=12> */
[----:B------:R-:W2:Y:S02]  /*3ed0*/  MUFU.RCP R5, R5 ;  /* 0x0000000500057308 */ /* 0x000ea40000001000 */
        /* <DEDUP_REMOVED lines=19> */
.L_x_101:
[----:B------:R-:W-:Y:S05]  /*4010*/  BSYNC.RECONVERGENT B1 ;  /* 0x0000000000017941 */ /* 0x000fea0003800200 */
.L_x_100:
[----:B------:R-:W-:Y:S01]  /*4020*/  FFMA R13, -|R12|, R4, R13 ;  /* 0x000000040c0d7223 */ /* 0x000fe2000000030d */
[----:B------:R-:W-:Y:S06]  /*4030*/  BRA `(.L_x_98) ;  /* 0x0000000000707947 */ /* 0x000fec0003800000 */
.L_x_99:
[----:B------:R-:W-:Y:S01]  /*4040*/  IADD3 R10, PT, PT, -R5, R13, RZ ;  /* 0x0000000d050a7210 */ /* 0x000fe20007ffe1ff */
[----:B------:R-:W-:Y:S01]  /*4050*/  BSSY.RECONVERGENT B1, `(.L_x_102) ;  /* 0x0000018000017945 */ /* 0x000fe20003800200 */
[C---:B------:R-:W-:Y:S02]  /*4060*/  ISETP.GT.U32.AND P0, PT, R13.reuse, 0x7f7fffff, PT ;  /* 0x7f7fffff0d00780c */ /* 0x040fe40003f04070 */
[----:B------:R-:W-:Y:S02]  /*4070*/  LOP3.LUT R10, R10, 0xff800000, RZ, 0xc0, !PT ;  /* 0xff8000000a0a7812 */ /* 0x000fe400078ec0ff */
[----:B------:R-:W-:Y:S02]  /*4080*/  LOP3.LUT R13, R13, 0x7fffff, RZ, 0xc0, !PT ;  /* 0x007fffff0d0d7812 */ /* 0x000fe400078ec0ff */
[----:B------:R-:W-:Y:S01]  /*4090*/  FSETP.GT.AND P2, PT, |R12|, RZ, PT ;  /* 0x000000ff0c00720b */ /* 0x000fe20003f44200 */
[----:B------:R-:W-:Y:S01]  /*40a0*/  VIADD R10, R10, 0xb800000 ;  /* 0x0b8000000a0a7836 */ /* 0x000fe20000000000 */
[----:B------:R-:W-:-:S02]  /*40b0*/  FSEL R5, R5, +QNAN , !P0 ;  /* 0x7fffffff05057808 */ /* 0x000fc40004000000 */
[----:B------:R-:W-:Y:S02]  /*40c0*/  LOP3.LUT R13, R13, 0x3f800000, RZ, 0xfc, !PT ;  /* 0x3f8000000d0d7812 */ /* 0x000fe400078efcff */
[----:B------:R-:W-:Y:S02]  /*40d0*/  ISETP.NE.AND P1, PT, R10, RZ, PT ;  /* 0x000000ff0a00720c */ /* 0x000fe40003f25270 */
[----:B------:R-:W-:-:S11]  /*40e0*/  FSEL R20, R5, +QNAN , P2 ;  /* 0x7fffffff05147808 */ /* 0x000fd60001000000 */
[----:B------:R-:W-:Y:S05]  /*40f0*/  @!P1 BRA `(.L_x_103) ;  /* 0x0000000000349947 */ /* 0x000fea0003800000 */
.L_x_104:
[----:B------:R-:W-:-:S04]  /*4100*/  VIMNMX.U32 R5, PT, PT, R10, 0xb800000, PT ;  /* 0x0b8000000a057848 */ /* 0x000fc80003fe0000 */
[C---:B------:R-:W-:Y:S02]  /*4110*/  IADD3 R13, PT, PT, R5.reuse, R13, RZ ;  /* 0x0000000d050d7210 */ /* 0x040fe40007ffe0ff */
[----:B------:R-:W-:-:S03]  /*4120*/  IADD3 R10, PT, PT, -R5, R10, RZ ;  /* 0x0000000a050a7210 */ /* 0x000fc60007ffe1ff */
        /* <DEDUP_REMOVED lines=10> */
.L_x_103:
[----:B------:R-:W-:Y:S05]  /*41d0*/  BSYNC.RECONVERGENT B1 ;  /* 0x0000000000017941 */ /* 0x000fea0003800200 */
.L_x_102:
[----:B------:R-:W-:-:S04]  /*41e0*/  FMUL R13, R13, 1.1920928955078125e-07 ;  /* 0x340000000d0d7820 */ /* 0x000fc80000400000 */
[----:B------:R-:W-:-:S07]  /*41f0*/  FMUL R13, R20, R13 ;  /* 0x0000000d140d7220 */ /* 0x000fce0000400000 */
.L_x_98:
[----:B------:R-:W-:Y:S05]  /*4200*/  BSYNC.RECONVERGENT B0 ;  /* 0x0000000000007941 */ /* 0x000fea0003800200 */
.L_x_97:
[----:B------:R-:W2:Y:S01]  /*4210*/  LDCU.64 UR12, c[0x0][0x390] ;  /* 0x00007200ff0c77ac */ /* 0x000ea20008000a00 */
[C---:B------:R-:W-:Y:S01]  /*4220*/  FSETP.NAN.AND P0, PT, |R13|.reuse, |R13|, PT ;  /* 0x4000000d0d00720b */ /* 0x040fe20003f08200 */
[----:B------:R-:W3:Y:S01]  /*4230*/  F2I.FLOOR.NTZ R3, R23 ;  /* 0x0000001700037305 */ /* 0x000ee20000207100 */
[----:B------:R-:W-:-:S04]  /*4240*/  LOP3.LUT R4, R13, 0x80000000, R15, 0xb8, !PT ;  /* 0x800000000d047812 */ /* 0x000fc800078eb80f */
[----:B------:R-:W-:Y:S02]  /*4250*/  FSEL R13, R13, R4, P0 ;  /* 0x000000040d0d7208 */ /* 0x000fe40000000000 */
[----:B------:R-:W4:Y:S01]  /*4260*/  LDC.64 R4, c[0x0][0x388] ;  /* 0x0000e200ff047b82 */ /* 0x000f220000000a00 */
[----:B------:R-:W5:Y:S01]  /*4270*/  F2I.FLOOR.NTZ R22, R16 ;  /* 0x0000001000167305 */ /* 0x000f620000207100 */
[----:B---3--:R-:W-:-:S07]  /*4280*/  IADD3 R14, PT, PT, R3, 0x1, RZ ;  /* 0x00000001030e7810 */ /* 0x008fce0007ffe0ff */
[----:B------:R-:W3:Y:S01]  /*4290*/  F2I.FLOOR.NTZ R10, R13 ;  /* 0x0000000d000a7305 */ /* 0x000ee20000207100 */
[----:B--2---:R-:W-:-:S06]  /*42a0*/  UIADD3 UR5, UPT, UPT, UR13, -0x1, URZ ;  /* 0xffffffff0d057890 */ /* 0x004fcc000fffe0ff */
[----:B------:R-:W-:Y:S01]  /*42b0*/  ISETP.GE.AND P0, PT, R3, UR5, PT ;  /* 0x0000000503007c0c */ /* 0x000fe2000bf06270 */
[C---:B-----5:R-:W-:Y:S01]  /*42c0*/  IMAD R19, R22.reuse, UR13, R3 ;  /* 0x0000000d16137c24 */ /* 0x060fe2000f8e0203 */
[C---:B------:R-:W-:Y:S02]  /*42d0*/  IADD3 R18, PT, PT, R22.reuse, 0x1, RZ ;  /* 0x0000000116127810 */ /* 0x040fe40007ffe0ff */
[----:B------:R-:W-:Y:S02]  /*42e0*/  ISETP.GE.AND P1, PT, R22, UR5, PT ;  /* 0x0000000516007c0c */ /* 0x000fe4000bf26270 */
[----:B------:R-:W-:Y:S01]  /*42f0*/  SEL R15, R14, RZ, !P0 ;  /* 0x000000ff0e0f7207 */ /* 0x000fe20004000000 */
[C---:B---3--:R-:W-:Y:S01]  /*4300*/  VIADD R14, R10.reuse, 0x1 ;  /* 0x000000010a0e7836 */ /* 0x048fe20000000000 */
[C---:B------:R-:W-:Y:S01]  /*4310*/  ISETP.GE.AND P0, PT, R10.reuse, UR5, PT ;  /* 0x000000050a007c0c */ /* 0x040fe2000bf06270 */
[----:B------:R-:W-:Y:S01]  /*4320*/  IMAD R33, R10, UR10, R19 ;  /* 0x0000000a0a217c24 */ /* 0x000fe2000f8e0213 */
[----:B------:R-:W-:Y:S01]  /*4330*/  SEL R18, R18, RZ, !P1 ;  /* 0x000000ff12127207 */ /* 0x000fe20004800000 */
[----:B------:R-:W-:Y:S01]  /*4340*/  IMAD R21, R22, UR13, R15 ;  /* 0x0000000d16157c24 */ /* 0x000fe2000f8e020f */
[----:B------:R-:W-:Y:S01]  /*4350*/  SEL R14, R14, RZ, !P0 ;  /* 0x000000ff0e0e7207 */ /* 0x000fe20004000000 */
[----:B----4-:R-:W-:-:S04]  /*4360*/  IMAD.WIDE R32, R33, 0x4, R4 ;  /* 0x0000000421207825 */ /* 0x010fc800078e0204 */
[C---:B------:R-:W-:Y:S02]  /*4370*/  IMAD R15, R18.reuse, UR13, R15 ;  /* 0x0000000d120f7c24 */ /* 0x040fe4000f8e020f */
[----:B------:R-:W-:Y:S01]  /*4380*/  IMAD R25, R18, UR13, R3 ;  /* 0x0000000d12197c24 */ /* 0x000fe2000f8e0203 */
[----:B------:R-:W-:Y:S01]  /*4390*/  USHF.L.U32 UR5, UR4, 0x1, URZ ;  /* 0x0000000104057899 */ /* 0x000fe200080006ff */
[----:B------:R-:W-:Y:S01]  /*43a0*/  IMAD R19, R14, UR10, R19 ;  /* 0x0000000a0e137c24 */ /* 0x000fe2000f8e0213 */
[----:B------:R-:W2:Y:S01]  /*43b0*/  LDG.E R32, desc[UR8][R32.64] ;  /* 0x0000000820207981 */ /* 0x000ea2000c1e1900 */
[--C-:B------:R-:W-:Y:S02]  /*43c0*/  IMAD R31, R10, UR10, R21.reuse ;  /* 0x0000000a0a1f7c24 */ /* 0x100fe4000f8e0215 */
[----:B------:R-:W-:Y:S02]  /*43d0*/  IMAD R21, R14, UR10, R21 ;  /* 0x0000000a0e157c24 */ /* 0x000fe4000f8e0215 */
[----:B------:R-:W-:-:S02]  /*43e0*/  IMAD R29, R10, UR10, R25 ;  /* 0x0000000a0a1d7c24 */ /* 0x000fc4000f8e0219 */
[C---:B------:R-:W-:Y:S02]  /*43f0*/  IMAD R35, R14.reuse, UR10, R15 ;  /* 0x0000000a0e237c24 */ /* 0x040fe4000f8e020f */
[----:B------:R-:W-:Y:S02]  /*4400*/  IMAD R25, R14, UR10, R25 ;  /* 0x0000000a0e197c24 */ /* 0x000fe4000f8e0219 */
[----:B------:R-:W-:Y:S02]  /*4410*/  IMAD R27, R10, UR10, R15 ;  /* 0x0000000a0a1b7c24 */ /* 0x000fe4000f8e020f */
[----:B------:R-:W-:-:S04]  /*4420*/  IMAD.WIDE R14, R19, 0x4, R4 ;  /* 0x00000004130e7825 */ /* 0x000fc800078e0204 */
[--C-:B------:R-:W-:Y:S02]  /*4430*/  IMAD.WIDE R18, R21, 0x4, R4.reuse ;  /* 0x0000000415127825 */ /* 0x100fe400078e0204 */
[----:B------:R3:W4:Y:S02]  /*4440*/  LDG.E R14, desc[UR8][R14.64] ;  /* 0x000000080e0e7981 */ /* 0x000724000c1e1900 */
[--C-:B------:R-:W-:Y:S02]  /*4450*/  IMAD.WIDE R20, R35, 0x4, R4.reuse ;  /* 0x0000000423147825 */ /* 0x100fe400078e0204 */
[----:B------:R-:W5:Y:S02]  /*4460*/  LDG.E R18, desc[UR8][R18.64] ;  /* 0x0000000812127981 */ /* 0x000f64000c1e1900 */
[--C-:B------:R-:W-:Y:S02]  /*4470*/  IMAD.WIDE R30, R31, 0x4, R4.reuse ;  /* 0x000000041f1e7825 */ /* 0x100fe400078e0204 */
[----:B------:R-:W2:Y:S02]  /*4480*/  LDG.E R20, desc[UR8][R20.64] ;  /* 0x0000000814147981 */ /* 0x000ea4000c1e1900 */
[----:B------:R-:W-:-:S02]  /*4490*/  IMAD.WIDE R26, R27, 0x4, R4 ;  /* 0x000000041b1a7825 */ /* 0x000fc400078e0204 */
[----:B------:R-:W4:Y:S02]  /*44a0*/  LDG.E R30, desc[UR8][R30.64] ;  /* 0x000000081e1e7981 */ /* 0x000f24000c1e1900 */
[--C-:B------:R-:W-:Y:S02]  /*44b0*/  IMAD.WIDE R28, R29, 0x4, R4.reuse ;  /* 0x000000041d1c7825 */ /* 0x100fe400078e0204 */
[----:B------:R-:W4:Y:S02]  /*44c0*/  LDG.E R26, desc[UR8][R26.64] ;  /* 0x000000081a1a7981 */ /* 0x000f24000c1e1900 */
[----:B------:R-:W-:Y:S02]  /*44d0*/  IMAD.WIDE R4, R25, 0x4, R4 ;  /* 0x0000000419047825 */ /* 0x000fe400078e0204 */
[----:B------:R-:W4:Y:S04]  /*44e0*/  LDG.E R28, desc[UR8][R28.64] ;  /* 0x000000081c1c7981 */ /* 0x000f28000c1e1900 */
[----:B------:R0:W4:Y:S01]  /*44f0*/  LDG.E R4, desc[UR8][R4.64] ;  /* 0x0000000804047981 */ /* 0x000122000c1e1900 */
[----:B------:R-:W-:-:S09]  /*4500*/  ULEA UR5, UR5, UR7, 0x2 ;  /* 0x0000000705057291 */ /* 0x000fd2000f8e10ff */
[----:B------:R-:W4:Y:S01]  /*4510*/  LDL R25, [UR5+0x4] ;  /* 0x00000405ff197983 */ /* 0x000f220008100800 */
[----:B------:R-:W-:-:S05]  /*4520*/  I2FP.F32.S32 R34, R3 ;  /* 0x0000000300227245 */ /* 0x000fca0000201400 */
[----:B------:R-:W-:Y:S01]  /*4530*/  FADD R23, R23, -R34 ;  /* 0x8000002217177221 */ /* 0x000fe20000000000 */
[----:B------:R-:W-:-:S03]  /*4540*/  I2FP.F32.S32 R3, R22 ;  /* 0x0000001600037245 */ /* 0x000fc60000201400 */
[----:B---3--:R-:W-:Y:S02]  /*4550*/  FADD R15, -R23, 1 ;  /* 0x3f800000170f7421 */ /* 0x008fe40000000100 */
[----:B------:R-:W-:Y:S01]  /*4560*/  FADD R3, R16, -R3 ;  /* 0x8000000310037221 */ /* 0x000fe20000000000 */
[----:B------:R-:W-:Y:S01]  /*4570*/  I2FP.F32.S32 R10, R10 ;  /* 0x0000000a000a7245 */ /* 0x000fe20000201400 */
[----:B------:R-:W-:-:S04]  /*4580*/  UIADD3 UR4, UPT, UPT, UR4, 0x1, URZ ;  /* 0x0000000104047890 */ /* 0x000fc8000fffe0ff */
[----:B------:R-:W-:Y:S01]  /*4590*/  FADD R10, R13, -R10 ;  /* 0x8000000a0d0a7221 */ /* 0x000fe20000000000 */
[----:B------:R-:W-:Y:S01]  /*45a0*/  UISETP.NE.AND UP0, UPT, UR4, UR12, UPT ;  /* 0x0000000c0400728c */ /* 0x000fe2000bf05270 */
[C---:B-----5:R-:W-:Y:S01]  /*45b0*/  FMUL R19, R23.reuse, R18 ;  /* 0x0000001217137220 */ /* 0x060fe20000400000 */
[----:B--2---:R-:W-:-:S03]  /*45c0*/  FMUL R21, R23, R20 ;  /* 0x0000001417157220 */ /* 0x004fc60000400000 */
[----:B----4-:R-:W-:Y:S01]  /*45d0*/  FFMA R19, R14, R15, R19 ;  /* 0x0000000f0e137223 */ /* 0x010fe20000000013 */
[C---:B0-----:R-:W-:Y:S01]  /*45e0*/  FMUL R5, R23.reuse, R26 ;  /* 0x0000001a17057220 */ /* 0x041fe20000400000 */
[----:B------:R-:W-:-:S03]  /*45f0*/  FMUL R23, R23, R30 ;  /* 0x0000001e17177220 */ /* 0x000fc60000400000 */
[-C--:B------:R-:W-:Y:S01]  /*4600*/  FFMA R28, R28, R15.reuse, R5 ;  /* 0x0000000f1c1c7223 */ /* 0x080fe20000000005 */
[----:B------:R-:W-:Y:S01]  /*4610*/  FFMA R14, R4, R15, R21 ;  /* 0x0000000f040e7223 */ /* 0x000fe20000000015 */
[----:B------:R-:W-:-:S03]  /*4620*/  FADD R4, -R3, 1 ;  /* 0x3f80000003047421 */ /* 0x000fc60000000100 */
[C---:B------:R-:W-:Y:S01]  /*4630*/  FMUL R5, R3.reuse, R14 ;  /* 0x0000000e03057220 */ /* 0x040fe20000400000 */
[----:B------:R-:W-:Y:S01]  /*4640*/  FFMA R23, R32, R15, R23 ;  /* 0x0000000f20177223 */ /* 0x000fe20000000017 */
[----:B------:R-:W-:Y:S02]  /*4650*/  FMUL R28, R3, R28 ;  /* 0x0000001c031c7220 */ /* 0x000fe40000400000 */
[C---:B------:R-:W-:Y:S02]  /*4660*/  FFMA R5, R4.reuse, R19, R5 ;  /* 0x0000001304057223 */ /* 0x040fe40000000005 */
[----:B------:R-:W-:Y:S02]  /*4670*/  FFMA R23, R4, R23, R28 ;  /* 0x0000001704177223 */ /* 0x000fe4000000001c */
[C---:B------:R-:W-:Y:S01]  /*4680*/  FMUL R5, R10.reuse, R5 ;  /* 0x000000050a057220 */ /* 0x040fe20000400000 */
[----:B------:R-:W-:-:S04]  /*4690*/  FADD R10, -R10, 1 ;  /* 0x3f8000000a0a7421 */ /* 0x000fc80000000100 */
[----:B------:R-:W-:-:S04]  /*46a0*/  FFMA R5, R10, R23, R5 ;  /* 0x000000170a057223 */ /* 0x000fc80000000005 */
[----:B------:R-:W-:Y:S01]  /*46b0*/  FFMA R24, R25, R5, R24 ;  /* 0x0000000519187223 */ /* 0x000fe20000000018 */
[----:B------:R-:W-:Y:S06]  /*46c0*/  BRA.U UP0, `(.L_x_105) ;  /* 0xffffffe900e87547 */ /* 0x000fec000b83ffff */
.L_x_74:
[----:B---3--:R-:W-:Y:S01]  /*46d0*/  I2FP.F32.S32 R3, R2 ;  /* 0x0000000200037245 */ /* 0x008fe20000201400 */
[----:B------:R-:W-:Y:S01]  /*46e0*/  IMAD.MOV.U32 R13, RZ, RZ, 0x3e4ccccd ;  /* 0x3e4ccccdff0d7424 */ /* 0x000fe200078e00ff */
[----:B------:R-:W-:Y:S01]  /*46f0*/  MOV R4, 0x3f800000 ;  /* 0x3f80000000047802 */ /* 0x000fe20000000f00 */
[----:B------:R-:W-:Y:S01]  /*4700*/  UISETP.GE.AND UP0, UPT, UR12, 0x1, UPT ;  /* 0x000000010c00788c */ /* 0x000fe2000bf06270 */
[----:B------:R-:W-:Y:S02]  /*4710*/  MOV R10, 0x420c0000 ;  /* 0x420c0000000a7802 */ /* 0x000fe40000000f00 */
[----:B------:R-:W-:Y:S01]  /*4720*/  MOV R11, 0x3f333333 ;  /* 0x3f333333000b7802 */ /* 0x000fe20000000f00 */
[----:B------:R-:W-:Y:S01]  /*4730*/  FFMA R3, R3, -0.0078125, R4 ;  /* 0xbc00000003037823 */ /* 0x000fe20000000004 */
[----:B------:R-:W-:Y:S02]  /*4740*/  MOV R12, 0x41500000 ;  /* 0x41500000000c7802 */ /* 0x000fe40000000f00 */
[----:B------:R-:W-:Y:S01]  /*4750*/  MOV R14, 0x40a00000 ;  /* 0x40a00000000e7802 */ /* 0x000fe20000000f00 */
[----:B------:R-:W-:Y:S01]  /*4760*/  FADD R24, R3, R24 ;  /* 0x0000001803187221 */ /* 0x000fe20000000000 */
[----:B------:R-:W-:Y:S01]  /*4770*/  MOV R15, 0x3dcccccd ;  /* 0x3dcccccd000f7802 */ /* 0x000fe20000000f00 */
[----:B------:R2:W-:Y:S01]  /*4780*/  STL.64 [R1], R10 ;  /* 0x0000000a01007387 */ /* 0x0005e20000100a00 */
[----:B------:R-:W-:-:S02]  /*4790*/  MOV R27, RZ ;  /* 0x000000ff001b7202 */ /* 0x000fc40000000f00 */
[C---:B------:R-:W-:Y:S01]  /*47a0*/  FSETP.GE.AND P0, PT, R24.reuse, 0.50599998235702514648, PT ;  /* 0x3f0189371800780b */ /* 0x040fe20003f06000 */
[----:B------:R2:W-:Y:S03]  /*47b0*/  STL.64 [R1+0x8], R12 ;  /* 0x0000080c01007387 */ /* 0x0005e60000100a00 */
[----:B------:R-:W-:Y:S01]  /*47c0*/  FSEL R24, R24, 1, !P0 ;  /* 0x3f80000018187808 */ /* 0x000fe20004000000 */
[----:B------:R2:W-:Y:S03]  /*47d0*/  STL.64 [R1+0x10], R14 ;  /* 0x0000100e01007387 */ /* 0x0005e60000100a00 */
[C---:B------:R-:W-:Y:S01]  /*47e0*/  FSETP.GEU.AND P0, PT, R24.reuse, 0.49399998784065246582, PT ;  /* 0x3efced911800780b */ /* 0x040fe20003f0e000 */
[----:B------:R-:W-:-:S04]  /*47f0*/  FADD R3, R24, R24 ;  /* 0x0000001818037221 */ /* 0x000fc80000000000 */
[----:B------:R-:W-:-:S05]  /*4800*/  FMUL R3, R3, 127.5 ;  /* 0x42ff000003037820 */ /* 0x000fca0000400000 */
[----:B------:R-:W-:-:S04]  /*4810*/  FSEL R3, R3, RZ, P0 ;  /* 0x000000ff03037208 */ /* 0x000fc80000000000 */
[----:B------:R2:W3:Y:S01]  /*4820*/  F2I.TRUNC.NTZ R5, R3 ;  /* 0x0000000300057305 */ /* 0x0004e2000020f100 */
[----:B------:R-:W-:Y:S05]  /*4830*/  BRA.U !UP0, `(.L_x_106) ;  /* 0x0000001508287547 */ /* 0x000fea000b800000 */
[----:B------:R-:W-:Y:S01]  /*4840*/  I2FP.F32.S32 R23, UR13 ;  /* 0x0000000d00177c45 */ /* 0x000fe20008201400 */
[----:B------:R-:W-:Y:S01]  /*4850*/  IMAD.MOV.U32 R27, RZ, RZ, RZ ;  /* 0x000000ffff1b7224 */ /* 0x000fe200078e00ff */
[----:B------:R-:W-:Y:S01]  /*4860*/  IADD3 R16, PT, PT, R9, 0x1, RZ ;  /* 0x0000000109107810 */ /* 0x000fe20007ffe0ff */
[----:B------:R-:W-:Y:S02]  /*4870*/  UMOV UR4, URZ ;  /* 0x000000ff00047c82 */ /* 0x000fe40008000000 */
[----:B--2---:R-:W-:-:S07]  /*4880*/  FADD R12, |R23|, -RZ ;  /* 0x800000ff170c7221 */ /* 0x004fce0000000200 */
.L_x_137:
        /* <DEDUP_REMOVED lines=10> */
[----:B------:R-:W4:Y:S01]  /*4930*/  FCHK P0, R13, R26 ;  /* 0x0000001a0d007302 */ /* 0x000f220000000000 */
[----:B--2---:R-:W-:-:S04]  /*4940*/  FFMA R10, -R26, R15, 1 ;  /* 0x3f8000001a0a7423 */ /* 0x004fc8000000010f */
[----:B------:R-:W-:-:S04]  /*4950*/  FFMA R10, R15, R10, R15 ;  /* 0x0000000a0f0a7223 */ /* 0x000fc8000000000f */
[----:B------:R-:W-:-:S04]  /*4960*/  FFMA R15, R13, R10, RZ ;  /* 0x0000000a0d0f7223 */ /* 0x000fc800000000ff */
[----:B------:R-:W-:-:S04]  /*4970*/  FFMA R14, -R26, R15, R13 ;  /* 0x0000000f1a0e7223 */ /* 0x000fc8000000010d */
[----:B------:R-:W-:Y:S01]  /*4980*/  FFMA R14, R10, R14, R15 ;  /* 0x0000000e0a0e7223 */ /* 0x000fe2000000000f */
[----:B------:R-:W-:Y:S01]  /*4990*/  LOP3.LUT R10, R11, 0xff800000, RZ, 0xc0, !PT ;  /* 0xff8000000b0a7812 */ /* 0x000fe200078ec0ff */
[----:B----4-:R-:W-:Y:S06]  /*49a0*/  @!P0 BRA `(.L_x_108) ;  /* 0x00000000000c8947 */ /* 0x010fec0003800000 */
[----:B------:R-:W-:-:S07]  /*49b0*/  MOV R18, 0x49d0 ;  /* 0x000049d000127802 */ /* 0x000fce0000000f00 */
[----:B01-3--:R-:W-:Y:S05]  /*49c0*/  CALL.REL.NOINC `($__internal_0_$__cuda_sm3x_div_rn_noftz_f32_slowpath) ;  /* 0x0000007000287944 */ /* 0x00bfea0003c00000 */
[----:B------:R-:W-:-:S07]  /*49d0*/  MOV R14, R13 ;  /* 0x0000000d000e7202 */ /* 0x000fce0000000f00 */
.L_x_108:
[----:B------:R-:W-:Y:S05]  /*49e0*/  BSYNC.RECONVERGENT B2 ;  /* 0x0000000000027941 */ /* 0x000fea0003800200 */
.L_x_107:
        /* <DEDUP_REMOVED lines=32> */
.L_x_113:
[----:B------:R-:W-:Y:S05]  /*4bf0*/  BSYNC.RECONVERGENT B1 ;  /* 0x0000000000017941 */ /* 0x000fea0003800200 */
.L_x_112:
[----:B------:R-:W-:Y:S01]  /*4c00*/  FFMA R18, -|R23|, R13, R18 ;  /* 0x0000000d17127223 */ /* 0x000fe20000000312 */
[----:B------:R-:W-:Y:S06]  /*4c10*/  BRA `(.L_x_110) ;  /* 0x0000000000707947 */ /* 0x000fec0003800000 */
.L_x_111:
        /* <DEDUP_REMOVED lines=12> */
.L_x_116:
        /* <DEDUP_REMOVED lines=13> */
.L_x_115:
[----:B------:R-:W-:Y:S05]  /*4db0*/  BSYNC.RECONVERGENT B1 ;  /* 0x0000000000017941 */ /* 0x000fea0003800200 */
.L_x_114:
[----:B------:R-:W-:-:S04]  /*4dc0*/  FMUL R13, R18, 1.1920928955078125e-07 ;  /* 0x34000000120d7820 */ /* 0x000fc80000400000 */
[----:B------:R-:W-:-:S07]  /*4dd0*/  FMUL R18, R22, R13 ;  /* 0x0000000d16127220 */ /* 0x000fce0000400000 */
.L_x_110:
[----:B------:R-:W-:Y:S05]  /*4de0*/  BSYNC.RECONVERGENT B0 ;  /* 0x0000000000007941 */ /* 0x000fea0003800200 */
.L_x_109:
[----:B------:R-:W2:Y:S01]  /*4df0*/  MUFU.RCP R15, R26 ;  /* 0x0000001a000f7308 */ /* 0x000ea20000001000 */
[----:B------:R-:W-:Y:S01]  /*4e00*/  IADD3 R13, PT, PT, R0, 0x1, RZ ;  /* 0x00000001000d7810 */ /* 0x000fe20007ffe0ff */
[----:B------:R-:W-:Y:S01]  /*4e10*/  BSSY.RECONVERGENT B2, `(.L_x_117) ;  /* 0x000000f000027945 */ /* 0x000fe20003800200 */
[C---:B------:R-:W-:Y:S02]  /*4e20*/  LOP3.LUT R25, R18.reuse, 0x80000000, R14, 0xb8, !PT ;  /* 0x8000000012197812 */ /* 0x040fe400078eb80e */
[----:B------:R-:W-:Y:S02]  /*4e30*/  I2FP.F32.S32 R13, R13 ;  /* 0x0000000d000d7245 */ /* 0x000fe40000201400 */
[C---:B------:R-:W-:Y:S02]  /*4e40*/  FSETP.NAN.AND P0, PT, |R18|.reuse, |R18|, PT ;  /* 0x400000121200720b */ /* 0x040fe40003f08200 */
[----:B------:R-:W4:Y:S02]  /*4e50*/  FCHK P1, R13, R26 ;  /* 0x0000001a0d007302 */ /* 0x000f240000020000 */
[----:B------:R-:W-:Y:S01]  /*4e60*/  FSEL R25, R18, R25, P0 ;  /* 0x0000001912197208 */ /* 0x000fe20000000000 */
[----:B--2---:R-:W-:-:S04]  /*4e70*/  FFMA R20, -R26, R15, 1 ;  /* 0x3f8000001a147423 */ /* 0x004fc8000000010f */
[----:B------:R-:W-:-:S04]  /*4e80*/  FFMA R20, R15, R20, R15 ;  /* 0x000000140f147223 */ /* 0x000fc8000000000f */
[----:B------:R-:W-:-:S04]  /*4e90*/  FFMA R15, R13, R20, RZ ;  /* 0x000000140d0f7223 */ /* 0x000fc800000000ff */
[----:B------:R-:W-:-:S04]  /*4ea0*/  FFMA R14, -R26, R15, R13 ;  /* 0x0000000f1a0e7223 */ /* 0x000fc8000000010d */
[----:B------:R-:W-:Y:S01]  /*4eb0*/  FFMA R14, R20, R14, R15 ;  /* 0x0000000e140e7223 */ /* 0x000fe2000000000f */
[----:B----4-:R-:W-:Y:S06]  /*4ec0*/  @!P1 BRA `(.L_x_118) ;  /* 0x00000000000c9947 */ /* 0x010fec0003800000 */
[----:B------:R-:W-:-:S07]  /*4ed0*/  MOV R18, 0x4ef0 ;  /* 0x00004ef000127802 */ /* 0x000fce0000000f00 */
[----:B01-3--:R-:W-:Y:S05]  /*4ee0*/  CALL.REL.NOINC `($__internal_0_$__cuda_sm3x_div_rn_noftz_f32_slowpath) ;  /* 0x0000006800e07944 */ /* 0x00bfea0003c00000 */
[----:B------:R-:W-:-:S07]  /*4ef0*/  MOV R14, R13 ;  /* 0x0000000d000e7202 */ /* 0x000fce0000000f00 */
.L_x_118:
[----:B------:R-:W-:Y:S05]  /*4f00*/  BSYNC.RECONVERGENT B2 ;  /* 0x0000000000027941 */ /* 0x000fea0003800200 */
.L_x_117:
        /* <DEDUP_REMOVED lines=32> */
.L_x_123:
[----:B------:R-:W-:Y:S05]  /*5110*/  BSYNC.RECONVERGENT B1 ;  /* 0x0000000000017941 */ /* 0x000fea0003800200 */
.L_x_122:
[----:B------:R-:W-:Y:S01]  /*5120*/  FFMA R24, -|R23|, R13, R24 ;  /* 0x0000000d17187223 */ /* 0x000fe20000000318 */
[----:B------:R-:W-:Y:S06]  /*5130*/  BRA `(.L_x_120) ;  /* 0x0000000000707947 */ /* 0x000fec0003800000 */
.L_x_121:
        /* <DEDUP_REMOVED lines=12> */
.L_x_126:
        /* <DEDUP_REMOVED lines=13> */
.L_x_125:
[----:B------:R-:W-:Y:S05]  /*52d0*/  BSYNC.RECONVERGENT B1 ;  /* 0x0000000000017941 */ /* 0x000fea0003800200 */
.L_x_124:
[----:B------:R-:W-:-:S04]  /*52e0*/  FMUL R13, R24, 1.1920928955078125e-07 ;  /* 0x34000000180d7820 */ /* 0x000fc80000400000 */
[----:B------:R-:W-:-:S07]  /*52f0*/  FMUL R24, R22, R13 ;  /* 0x0000000d16187220 */ /* 0x000fce0000400000 */
.L_x_120:
[----:B------:R-:W-:Y:S05]  /*5300*/  BSYNC.RECONVERGENT B0 ;  /* 0x0000000000007941 */ /* 0x000fea0003800200 */
.L_x_119:
[----:B------:R-:W2:Y:S01]  /*5310*/  MUFU.RCP R15, R26 ;  /* 0x0000001a000f7308 */ /* 0x000ea20000001000 */
[----:B------:R-:W-:Y:S01]  /*5320*/  I2FP.F32.S32 R13, R2 ;  /* 0x00000002000d7245 */ /* 0x000fe20000201400 */
[----:B------:R-:W-:Y:S01]  /*5330*/  BSSY.RECONVERGENT B2, `(.L_x_127) ;  /* 0x000000e000027945 */ /* 0x000fe20003800200 */
[----:B------:R-:W-:-:S05]  /*5340*/  FSETP.NAN.AND P0, PT, |R24|, |R24|, PT ;  /* 0x400000181800720b */ /* 0x000fca0003f08200 */
[----:B------:R-:W4:Y:S01]  /*5350*/  FCHK P1, R13, R26 ;  /* 0x0000001a0d007302 */ /* 0x000f220000020000 */
[----:B--2---:R-:W-:-:S04]  /*5360*/  FFMA R18, -R26, R15, 1 ;  /* 0x3f8000001a127423 */ /* 0x004fc8000000010f */
[----:B------:R-:W-:Y:S01]  /*5370*/  FFMA R21, R15, R18, R15 ;  /* 0x000000120f157223 */ /* 0x000fe2000000000f */
[----:B------:R-:W-:-:S03]  /*5380*/  LOP3.LUT R15, R24, 0x80000000, R14, 0xb8, !PT ;  /* 0x80000000180f7812 */ /* 0x000fc600078eb80e */
[----:B------:R-:W-:Y:S01]  /*5390*/  FFMA R18, R13, R21, RZ ;  /* 0x000000150d127223 */ /* 0x000fe200000000ff */
[----:B------:R-:W-:-:S03]  /*53a0*/  FSEL R24, R24, R15, P0 ;  /* 0x0000000f18187208 */ /* 0x000fc60000000000 */
[----:B------:R-:W-:-:S04]  /*53b0*/  FFMA R19, -R26, R18, R13 ;  /* 0x000000121a137223 */ /* 0x000fc8000000010d */
[----:B------:R-:W-:Y:S01]  /*53c0*/  FFMA R14, R21, R19, R18 ;  /* 0x00000013150e7223 */ /* 0x000fe20000000012 */
[----:B----4-:R-:W-:Y:S06]  /*53d0*/  @!P1 BRA `(.L_x_128) ;  /* 0x00000000000c9947 */ /* 0x010fec0003800000 */
[----:B------:R-:W-:-:S07]  /*53e0*/  MOV R18, 0x5400 ;  /* 0x0000540000127802 */ /* 0x000fce0000000f00 */
[----:B01-3--:R-:W-:Y:S05]  /*53f0*/  CALL.REL.NOINC `($__internal_0_$__cuda_sm3x_div_rn_noftz_f32_slowpath) ;  /* 0x00000064009c7944 */ /* 0x00bfea0003c00000 */
[----:B------:R-:W-:-:S07]  /*5400*/  MOV R14, R13 ;  /* 0x0000000d000e7202 */ /* 0x000fce0000000f00 */
.L_x_128:
[----:B------:R-:W-:Y:S05]  /*5410*/  BSYNC.RECONVERGENT B2 ;  /* 0x0000000000027941 */ /* 0x000fea0003800200 */
.L_x_127:
        /* <DEDUP_REMOVED lines=32> */
.L_x_133:
[----:B------:R-:W-:Y:S05]  /*5620*/  BSYNC.RECONVERGENT B1 ;  /* 0x0000000000017941 */ /* 0x000fea0003800200 */
.L_x_132:
[----:B------:R-:W-:Y:S01]  /*5630*/  FFMA R18, -|R23|, R3, R18 ;  /* 0x0000000317127223 */ /* 0x000fe20000000312 */
[----:B------:R-:W-:Y:S06]  /*5640*/  BRA `(.L_x_130) ;  /* 0x0000000000707947 */ /* 0x000fec0003800000 */
.L_x_131:
        /* <DEDUP_REMOVED lines=12> */
.L_x_136:
        /* <DEDUP_REMOVED lines=13> */
.L_x_135:
[----:B------:R-:W-:Y:S05]  /*57e0*/  BSYNC.RECONVERGENT B1 ;  /* 0x0000000000017941 */ /* 0x000fea0003800200 */
.L_x_134:
[----:B------:R-:W-:-:S04]  /*57f0*/  FMUL R18, R18, 1.1920928955078125e-07 ;  /* 0x3400000012127820 */ /* 0x000fc80000400000 */
[----:B------:R-:W-:-:S07]  /*5800*/  FMUL R18, R19, R18 ;  /* 0x0000001213127220 */ /* 0x000fce0000400000 */
.L_x_130:
[----:B------:R-:W-:Y:S05]  /*5810*/  BSYNC.RECONVERGENT B0 ;  /* 0x0000000000007941 */ /* 0x000fea0003800200 */
.L_x_129:
[----:B------:R-:W2:Y:S01]  /*5820*/  LDCU.64 UR12, c[0x0][0x390] ;  /* 0x00007200ff0c77ac */ /* 0x000ea20008000a00 */
[C---:B------:R-:W-:Y:S01]  /*5830*/  FSETP.NAN.AND P0, PT, |R18|.reuse, |R18|, PT ;  /* 0x400000121200720b */ /* 0x040fe20003f08200 */
[----:B------:R-:W4:Y:S01]  /*5840*/  F2I.FLOOR.NTZ R3, R25 ;  /* 0x0000001900037305 */ /* 0x000f220000207100 */
[C---:B------:R-:W-:Y:S01]  /*5850*/  LOP3.LUT R13, R18.reuse, 0x80000000, R14, 0xb8, !PT ;  /* 0x80000000120d7812 */ /* 0x040fe200078eb80e */
[----:B------:R-:W5:Y:S03]  /*5860*/  LDC.64 R20, c[0x0][0x388] ;  /* 0x0000e200ff147b82 */ /* 0x000f660000000a00 */
[----:B------:R-:W-:-:S03]  /*5870*/  FSEL R13, R18, R13, P0 ;  /* 0x0000000d120d7208 */ /* 0x000fc60000000000 */
[----:B------:R-:W0:Y:S01]  /*5880*/  F2I.FLOOR.NTZ R22, R24 ;  /* 0x0000001800167305 */ /* 0x000e220000207100 */
[----:B----4-:R-:W-:-:S07]  /*5890*/  IADD3 R10, PT, PT, R3, 0x1, RZ ;  /* 0x00000001030a7810 */ /* 0x010fce0007ffe0ff */
[----:B------:R-:W4:Y:S01]  /*58a0*/  F2I.FLOOR.NTZ R4, R13 ;  /* 0x0000000d00047305 */ /* 0x000f220000207100 */
[----:B--2---:R-:W-:-:S06]  /*58b0*/  UIADD3 UR5, UPT, UPT, UR13, -0x1, URZ ;  /* 0xffffffff0d057890 */ /* 0x004fcc000fffe0ff */
[----:B------:R-:W-:Y:S01]  /*58c0*/  ISETP.GE.AND P0, PT, R3, UR5, PT ;  /* 0x0000000503007c0c */ /* 0x000fe2000bf06270 */
[----:B0-----:R-:W-:-:S03]  /*58d0*/  IMAD R18, R22, UR13, R3 ;  /* 0x0000000d16127c24 */ /* 0x001fc6000f8e0203 */
[----:B------:R-:W-:Y:S01]  /*58e0*/  SEL R15, R10, RZ, !P0 ;  /* 0x000000ff0a0f7207 */ /* 0x000fe20004000000 */
[----:B------:R-:W-:Y:S01]  /*58f0*/  VIADD R10, R22, 0x1 ;  /* 0x00000001160a7836 */ /* 0x000fe20000000000 */
[----:B----4-:R-:W-:-:S03]  /*5900*/  ISETP.GE.AND P0, PT, R4, UR5, PT ;  /* 0x0000000504007c0c */ /* 0x010fc6000bf06270 */
[----:B------:R-:W-:Y:S01]  /*5910*/  IMAD R19, R22, UR13, R15 ;  /* 0x0000000d16137c24 */ /* 0x000fe2000f8e020f */
[C---:B------:R-:W-:Y:S01]  /*5920*/  IADD3 R35, PT, PT, R4.reuse, 0x1, RZ ;  /* 0x0000000104237810 */ /* 0x040fe20007ffe0ff */
[----:B------:R-:W-:-:S03]  /*5930*/  IMAD R33, R4, UR10, R18 ;  /* 0x0000000a04217c24 */ /* 0x000fc6000f8e0212 */
[----:B------:R-:W-:Y:S02]  /*5940*/  SEL R35, R35, RZ, !P0 ;  /* 0x000000ff23237207 */ /* 0x000fe40004000000 */
[----:B------:R-:W-:Y:S01]  /*5950*/  ISETP.GE.AND P0, PT, R22, UR5, PT ;  /* 0x0000000516007c0c */ /* 0x000fe2000bf06270 */
[--C-:B------:R-:W-:Y:S02]  /*5960*/  IMAD R31, R4, UR10, R19.reuse ;  /* 0x0000000a041f7c24 */ /* 0x100fe4000f8e0213 */
[----:B------:R-:W-:Y:S01]  /*5970*/  IMAD R11, R35, UR10, R19 ;  /* 0x0000000a230b7c24 */ /* 0x000fe2000f8e0213 */
[----:B------:R-:W-:-:S03]  /*5980*/  SEL R14, R10, RZ, !P0 ;  /* 0x000000ff0a0e7207 */ /* 0x000fc60004000000 */
[----:B-----5:R-:W-:-:S04]  /*5990*/  IMAD.WIDE R10, R11, 0x4, R20 ;  /* 0x000000040b0a7825 */ /* 0x020fc800078e0214 */
[C---:B------:R-:W-:Y:S01]  /*59a0*/  IMAD R28, R14.reuse, UR13, R15 ;  /* 0x0000000d0e1c7c24 */ /* 0x040fe2000f8e020f */
[----:B------:R0:W2:Y:S01]  /*59b0*/  LDG.E R26, desc[UR8][R10.64] ;  /* 0x000000080a1a7981 */ /* 0x0000a2000c1e1900 */
[----:B------:R-:W-:Y:S02]  /*59c0*/  IMAD R14, R14, UR13, R3 ;  /* 0x0000000d0e0e7c24 */ /* 0x000fe4000f8e0203 */
[C---:B------:R-:W-:Y:S02]  /*59d0*/  IMAD R19, R35.reuse, UR10, R28 ;  /* 0x0000000a23137c24 */ /* 0x040fe4000f8e021c */
[----:B------:R-:W-:Y:S02]  /*59e0*/  IMAD R15, R35, UR10, R18 ;  /* 0x0000000a230f7c24 */ /* 0x000fe4000f8e0212 */
[C---:B------:R-:W-:Y:S02]  /*59f0*/  IMAD R37, R4.reuse, UR10, R28 ;  /* 0x0000000a04257c24 */ /* 0x040fe4000f8e021c */
[----:B------:R-:W-:-:S02]  /*5a00*/  IMAD R29, R4, UR10, R14 ;  /* 0x0000000a041d7c24 */ /* 0x000fc4000f8e020e */
[----:B------:R-:W-:Y:S02]  /*5a10*/  IMAD R35, R35, UR10, R14 ;  /* 0x0000000a23237c24 */ /* 0x000fe4000f8e020e */
[----:B------:R-:W-:-:S04]  /*5a20*/  IMAD.WIDE R18, R19, 0x4, R20 ;  /* 0x0000000413127825 */ /* 0x000fc800078e0214 */
[--C-:B------:R-:W-:Y:S02]  /*5a30*/  IMAD.WIDE R32, R33, 0x4, R20.reuse ;  /* 0x0000000421207825 */ /* 0x100fe400078e0214 */
[----:B------:R-:W4:Y:S02]  /*5a40*/  LDG.E R18, desc[UR8][R18.64] ;  /* 0x0000000812127981 */ /* 0x000f24000c1e1900 */
[--C-:B------:R-:W-:Y:S01]  /*5a50*/  IMAD.WIDE R30, R31, 0x4, R20.reuse ;  /* 0x000000041f1e7825 */ /* 0x100fe200078e0214 */
[----:B------:R-:W-:Y:S01]  /*5a60*/  USHF.L.U32 UR5, UR4, 0x1, URZ ;  /* 0x0000000104057899 */ /* 0x000fe200080006ff */
[----:B------:R-:W5:Y:S02]  /*5a70*/  LDG.E R32, desc[UR8][R32.64] ;  /* 0x0000000820207981 */ /* 0x000f64000c1e1900 */
[--C-:B0-----:R-:W-:Y:S02]  /*5a80*/  IMAD.WIDE R10, R37, 0x4, R20.reuse ;  /* 0x00000004250a7825 */ /* 0x101fe400078e0214 */
[----:B------:R-:W3:Y:S02]  /*5a90*/  LDG.E R30, desc[UR8][R30.64] ;  /* 0x000000081e1e7981 */ /* 0x000ee4000c1e1900 */
[----:B------:R-:W-:-:S02]  /*5aa0*/  IMAD.WIDE R14, R15, 0x4, R20 ;  /* 0x000000040f0e7825 */ /* 0x000fc400078e0214 */
[----:B------:R0:W5:Y:S02]  /*5ab0*/  LDG.E R10, desc[UR8][R10.64] ;  /* 0x000000080a0a7981 */ /* 0x000164000c1e1900 */
[--C-:B------:R-:W-:Y:S02]  /*5ac0*/  IMAD.WIDE R28, R29, 0x4, R20.reuse ;  /* 0x000000041d1c7825 */ /* 0x100fe400078e0214 */
[----:B------:R-:W3:Y:S02]  /*5ad0*/  LDG.E R14, desc[UR8][R14.64] ;  /* 0x000000080e0e7981 */ /* 0x000ee4000c1e1900 */
[----:B------:R-:W-:Y:S02]  /*5ae0*/  IMAD.WIDE R20, R35, 0x4, R20 ;  /* 0x0000000423147825 */ /* 0x000fe400078e0214 */
[----:B------:R-:W3:Y:S04]  /*5af0*/  LDG.E R28, desc[UR8][R28.64] ;  /* 0x000000081c1c7981 */ /* 0x000ee8000c1e1900 */
[----:B------:R4:W3:Y:S01]  /*5b00*/  LDG.E R20, desc[UR8][R20.64] ;  /* 0x0000000814147981 */ /* 0x0008e2000c1e1900 */
[----:B------:R-:W-:-:S09]  /*5b10*/  ULEA UR5, UR5, UR7, 0x2 ;  /* 0x0000000705057291 */ /* 0x000fd2000f8e10ff */
[----:B------:R-:W3:Y:S01]  /*5b20*/  LDL R34, [UR5+0x4] ;  /* 0x00000405ff227983 */ /* 0x000ee20008100800 */
[----:B------:R-:W-:Y:S02]  /*5b30*/  I2FP.F32.S32 R36, R3 ;  /* 0x0000000300247245 */ /* 0x000fe40000201400 */
[----:B------:R-:W-:-:S03]  /*5b40*/  I2FP.F32.S32 R3, R22 ;  /* 0x0000001600037245 */ /* 0x000fc60000201400 */
[----:B------:R-:W-:-:S04]  /*5b50*/  FADD R25, R25, -R36 ;  /* 0x8000002419197221 */ /* 0x000fc80000000000 */
[----:B0-----:R-:W-:Y:S01]  /*5b60*/  FADD R11, -R25, 1 ;  /* 0x3f800000190b7421 */ /* 0x001fe20000000100 */
[----:B------:R-:W-:Y:S01]  /*5b70*/  FADD R3, R24, -R3 ;  /* 0x8000000318037221 */ /* 0x000fe20000000000 */
[----:B------:R-:W-:Y:S01]  /*5b80*/  I2FP.F32.S32 R4, R4 ;  /* 0x0000000400047245 */ /* 0x000fe20000201400 */
[----:B------:R-:W-:-:S04]  /*5b90*/  UIADD3 UR4, UPT, UPT, UR4, 0x1, URZ ;  /* 0x0000000104047890 */ /* 0x000fc8000fffe0ff */
[----:B------:R-:W-:Y:S01]  /*5ba0*/  FADD R4, R13, -R4 ;  /* 0x800000040d047221 */ /* 0x000fe20000000000 */
[----:B------:R-:W-:Y:S01]  /*5bb0*/  UISETP.NE.AND UP0, UPT, UR4, UR12, UPT ;  /* 0x0000000c0400728c */ /* 0x000fe2000bf05270 */
[C---:B--2---:R-:W-:Y:S01]  /*5bc0*/  FMUL R19, R25.reuse, R26 ;  /* 0x0000001a19137220 */ /* 0x044fe20000400000 */
[C---:B----4-:R-:W-:Y:S01]  /*5bd0*/  FMUL R21, R25.reuse, R18 ;  /* 0x0000001219157220 */ /* 0x050fe20000400000 */
[----:B-----5:R-:W-:Y:S01]  /*5be0*/  FMUL R15, R25, R10 ;  /* 0x0000000a190f7220 */ /* 0x020fe20000400000 */
[----:B------:R-:W-:Y:S01]  /*5bf0*/  FADD R10, -R3, 1 ;  /* 0x3f800000030a7421 */ /* 0x000fe20000000100 */
[----:B---3--:R-:W-:Y:S01]  /*5c00*/  FMUL R25, R25, R30 ;  /* 0x0000001e19197220 */ /* 0x008fe20000400000 */
[-C--:B------:R-:W-:Y:S01]  /*5c10*/  FFMA R19, R14, R11.reuse, R19 ;  /* 0x0000000b0e137223 */ /* 0x080fe20000000013 */
[-C--:B------:R-:W-:Y:S01]  /*5c20*/  FFMA R28, R28, R11.reuse, R15 ;  /* 0x0000000b1c1c7223 */ /* 0x080fe2000000000f */
[----:B------:R-:W-:-:S04]  /*5c30*/  FFMA R20, R20, R11, R21 ;  /* 0x0000000b14147223 */ /* 0x000fc80000000015 */
        /* <DEDUP_REMOVED lines=10> */
.L_x_106:
[----:B------:R-:W-:Y:S01]  /*5ce0*/  HFMA2 R4, -RZ, RZ, 1.875, 0 ;  /* 0x3f800000ff047431 */ /* 0x000fe200000001ff */
[----:B--2---:R-:W-:Y:S01]  /*5cf0*/  I2FP.F32.S32 R3, R2 ;  /* 0x0000000200037245 */ /* 0x004fe20000201400 */
[----:B------:R-:W-:Y:S01]  /*5d00*/  HFMA2 R13, -RZ, RZ, 1.7998046875, 0.2249755859375 ;  /* 0x3f333333ff0d7431 */ /* 0x000fe200000001ff */
[----:B------:R-:W-:Y:S01]  /*5d10*/  MOV R12, 0x420c0000 ;  /* 0x420c0000000c7802 */ /* 0x000fe20000000f00 */
[----:B------:R-:W-:Y:S01]  /*5d20*/  HFMA2 R18, -RZ, RZ, 2.3125, 0 ;  /* 0x40a00000ff127431 */ /* 0x000fe200000001ff */
[----:B------:R-:W-:Y:S01]  /*5d30*/  MOV R14, 0x41500000 ;  /* 0x41500000000e7802 */ /* 0x000fe20000000f00 */
[----:B------:R-:W-:Y:S01]  /*5d40*/  IMAD.MOV.U32 R15, RZ, RZ, 0x3e4ccccd ;  /* 0x3e4ccccdff0f7424 */ /* 0x000fe200078e00ff */
[----:B------:R-:W-:Y:S01]  /*5d50*/  MOV R19, 0x3dcccccd ;  /* 0x3dcccccd00137802 */ /* 0x000fe20000000f00 */
[----:B------:R-:W-:Y:S01]  /*5d60*/  UISETP.GE.AND UP0, UPT, UR12, 0x1, UPT ;  /* 0x000000010c00788c */ /* 0x000fe2000bf06270 */
[----:B------:R2:W-:Y:S01]  /*5d70*/  STL.64 [R1], R12 ;  /* 0x0000000c01007387 */ /* 0x0005e20000100a00 */
[----:B------:R-:W-:Y:S01]  /*5d80*/  FFMA R4, R3, -0.0078125, R4 ;  /* 0xbc00000003047823 */ /* 0x000fe20000000004 */
[----:B------:R-:W-:Y:S01]  /*5d90*/  HFMA2 R11, -RZ, RZ, 0, 0 ;  /* 0x00000000ff0b7431 */ /* 0x000fe200000001ff */
[----:B------:R-:W-:Y:S01]  /*5da0*/  IADD3 R23, PT, PT, R2, 0x1, RZ ;  /* 0x0000000102177810 */ /* 0x000fe20007ffe0ff */
[----:B------:R2:W-:Y:S01]  /*5db0*/  STL.64 [R1+0x8], R14 ;  /* 0x0000080e01007387 */ /* 0x0005e20000100a00 */
[----:B------:R-:W-:-:S03]  /*5dc0*/  FADD R27, R4, R27 ;  /* 0x0000001b041b7221 */ /* 0x000fc60000000000 */
[----:B------:R2:W-:Y:S02]  /*5dd0*/  STL.64 [R1+0x10], R18 ;  /* 0x0000101201007387 */ /* 0x0005e40000100a00 */
[----:B------:R-:W-:-:S04]  /*5de0*/  FSETP.GE.AND P0, PT, R27, 0.50599998235702514648, PT ;  /* 0x3f0189371b00780b */ /* 0x000fc80003f06000 */
[----:B------:R-:W-:-:S04]  /*5df0*/  FSEL R27, R27, 1, !P0 ;  /* 0x3f8000001b1b7808 */ /* 0x000fc80004000000 */
[C---:B------:R-:W-:Y:S01]  /*5e00*/  FSETP.GEU.AND P0, PT, R27.reuse, 0.49399998784065246582, PT ;  /* 0x3efced911b00780b */ /* 0x040fe20003f0e000 */
[----:B------:R-:W-:-:S04]  /*5e10*/  FADD R3, R27, R27 ;  /* 0x0000001b1b037221 */ /* 0x000fc80000000000 */
[----:B------:R-:W-:-:S05]  /*5e20*/  FMUL R3, R3, 127.5 ;  /* 0x42ff000003037820 */ /* 0x000fca0000400000 */
[----:B------:R-:W-:-:S04]  /*5e30*/  FSEL R3, R3, RZ, P0 ;  /* 0x000000ff03037208 */ /* 0x000fc80000000000 */
[----:B------:R2:W4:Y:S01]  /*5e40*/  F2I.TRUNC.NTZ R4, R3 ;  /* 0x0000000300047305 */ /* 0x000522000020f100 */
[----:B------:R-:W-:Y:S05]  /*5e50*/  BRA.U !UP0, `(.L_x_138) ;  /* 0x0000001508307547 */ /* 0x000fea000b800000 */
[----:B------:R-:W-:Y:S01]  /*5e60*/  I2FP.F32.S32 R10, UR13 ;  /* 0x0000000d000a7c45 */ /* 0x000fe20008201400 */
[----:B------:R-:W-:Y:S01]  /*5e70*/  IMAD.MOV.U32 R11, RZ, RZ, RZ ;  /* 0x000000ffff0b7224 */ /* 0x000fe200078e00ff */
[----:B------:R-:W-:-:S03]  /*5e80*/  UMOV UR4, URZ ;  /* 0x000000ff00047c82 */ /* 0x000fc60008000000 */
[C---:B------:R-:W-:Y:S01]  /*5e90*/  FMUL R2, |R10|.reuse, 8388608 ;  /* 0x4b0000000a027820 */ /* 0x040fe20000400200 */
[----:B--2---:R-:W-:-:S04]  /*5ea0*/  FADD R3, |R10|, -RZ ;  /* 0x800000ff0a037221 */ /* 0x004fc80000000200 */
[----:B------:R-:W-:-:S15]  /*5eb0*/  R2UR UR6, R2 ;  /* 0x00000000020672ca */ /* 0x000fde00000e0000 */
.L_x_169:
[----:B------:R-:W-:-:S04]  /*5ec0*/  USHF.L.U32 UR5, UR4, 0x1, URZ ;  /* 0x0000000104057899 */ /* 0x000fc800080006ff */
[----:B------:R-:W-:-:S09]  /*5ed0*/  ULEA UR5, UR5, UR7, 0x2 ;  /* 0x0000000705057291 */ /* 0x000fd2000f8e10ff */
[----:B------:R-:W2:Y:S01]  /*5ee0*/  LDL R26, [UR5] ;  /* 0x00000005ff1a7983 */ /* 0x000ea20008100800 */
[----:B------:R-:W-:Y:S01]  /*5ef0*/  ULOP3.LUT UR5, UR6, 0x7fffff, URZ, 0xc0, !UPT ;  /* 0x007fffff06057892 */ /* 0x000fe2000f8ec0ff */
[----:B------:R-:W-:Y:S01]  /*5f00*/  I2FP.F32.S32 R13, R9 ;  /* 0x00000009000d7245 */ /* 0x000fe20000201400 */
[----:B------:R-:W-:Y:S01]  /*5f10*/  ULOP3.LUT UR11, UR6, 0xff800000, URZ, 0xc0, !UPT ;  /* 0xff800000060b7892 */ /* 0x000fe2000f8ec0ff */
[----:B------:R-:W-:Y:S01]  /*5f20*/  BSSY.RECONVERGENT B2, `(.L_x_139) ;  /* 0x000000e000027945 */ /* 0x000fe20003800200 */
[----:B------:R-:W-:-:S09]  /*5f30*/  ULOP3.LUT UR5, UR5, 0x3f800000, URZ, 0xfc, !UPT ;  /* 0x3f80000005057892 */ /* 0x000fd2000f8efcff */
[----:B------:R-:W-:Y:S08]  /*5f40*/  MUFU.RCP R2, UR5 ;  /* 0x0000000500027d08 */ /* 0x000ff00008001000 */
[----:B--2---:R-:W2:Y:S08]  /*5f50*/  MUFU.RCP R15, R26 ;  /* 0x0000001a000f7308 */ /* 0x004eb00000001000 */
[----:B------:R-:W5:Y:S01]  /*5f60*/  FCHK P0, R13, R26 ;  /* 0x0000001a0d007302 */ /* 0x000f620000000000 */
[----:B--2---:R-:W-:-:S04]  /*5f70*/  FFMA R12, -R26, R15, 1 ;  /* 0x3f8000001a0c7423 */ /* 0x004fc8000000010f */
[----:B------:R-:W-:-:S04]  /*5f80*/  FFMA R12, R15, R12, R15 ;  /* 0x0000000c0f0c7223 */ /* 0x000fc8000000000f */
[----:B------:R-:W-:-:S04]  /*5f90*/  FFMA R15, R13, R12, RZ ;  /* 0x0000000c0d0f7223 */ /* 0x000fc800000000ff */
[----:B------:R-:W-:-:S04]  /*5fa0*/  FFMA R14, -R26, R15, R13 ;  /* 0x0000000f1a0e7223 */ /* 0x000fc8000000010d */
[----:B------:R-:W-:Y:S01]  /*5fb0*/  FFMA R15, R12, R14, R15 ;  /* 0x0000000e0c0f7223 */ /* 0x000fe2000000000f */
[----:B-----5:R-:W-:Y:S06]  /*5fc0*/  @!P0 BRA `(.L_x_140) ;  /* 0x00000000000c8947 */ /* 0x020fec0003800000 */
[----:B------:R-:W-:-:S07]  /*5fd0*/  MOV R18, 0x5ff0 ;  /* 0x00005ff000127802 */ /* 0x000fce0000000f00 */
[----:B01-34-:R-:W-:Y:S05]  /*5fe0*/  CALL.REL.NOINC `($__internal_0_$__cuda_sm3x_div_rn_noftz_f32_slowpath) ;  /* 0x0000005800a07944 */ /* 0x01bfea0003c00000 */
[----:B------:R-:W-:-:S07]  /*5ff0*/  MOV R15, R13 ;  /* 0x0000000d000f7202 */ /* 0x000fce0000000f00 */
.L_x_140:
[----:B------:R-:W-:Y:S05]  /*6000*/  BSYNC.RECONVERGENT B2 ;  /* 0x0000000000027941 */ /* 0x000fea0003800200 */
.L_x_139:
        /* <DEDUP_REMOVED lines=32> */
.L_x_145:
[----:B------:R-:W-:Y:S05]  /*6210*/  BSYNC.RECONVERGENT B1 ;  /* 0x0000000000017941 */ /* 0x000fea0003800200 */
.L_x_144:
[----:B------:R-:W-:Y:S01]  /*6220*/  FFMA R19, -|R10|, R12, R19 ;  /* 0x0000000c0a137223 */ /* 0x000fe20000000313 */
[----:B------:R-:W-:Y:S06]  /*6230*/  BRA `(.L_x_142) ;  /* 0x0000000000747947 */ /* 0x000fec0003800000 */
.L_x_143:
[C---:B------:R-:W-:Y:S01]  /*6240*/  IADD3 R12, PT, PT, R19.reuse, -UR11, RZ ;  /* 0x8000000b130c7c10 */ /* 0x040fe2000fffe0ff */
[----:B------:R-:W-:Y:S01]  /*6250*/  BSSY.RECONVERGENT B1, `(.L_x_146) ;  /* 0x0000019000017945 */ /* 0x000fe20003800200 */
[C---:B------:R-:W-:Y:S02]  /*6260*/  ISETP.GT.U32.AND P0, PT, R19.reuse, 0x7f7fffff, PT ;  /* 0x7f7fffff1300780c */ /* 0x040fe40003f04070 */
[----:B------:R-:W-:Y:S02]  /*6270*/  LOP3.LUT R12, R12, 0xff800000, RZ, 0xc0, !PT ;  /* 0xff8000000c0c7812 */ /* 0x000fe400078ec0ff */
[----:B------:R-:W-:Y:S02]  /*6280*/  MOV R13, UR11 ;  /* 0x0000000b000d7c02 */ /* 0x000fe40008000f00 */
[----:B------:R-:W-:Y:S01]  /*6290*/  LOP3.LUT R19, R19, 0x7fffff, RZ, 0xc0, !PT ;  /* 0x007fffff13137812 */ /* 0x000fe200078ec0ff */
[----:B------:R-:W-:Y:S01]  /*62a0*/  VIADD R12, R12, 0xb800000 ;  /* 0x0b8000000c0c7836 */ /* 0x000fe20000000000 */
[----:B------:R-:W-:-:S02]  /*62b0*/  FSETP.GT.AND P2, PT, |R10|, RZ, PT ;  /* 0x000000ff0a00720b */ /* 0x000fc40003f44200 */
[----:B------:R-:W-:Y:S02]  /*62c0*/  FSEL R13, R13, +QNAN , !P0 ;  /* 0x7fffffff0d0d7808 */ /* 0x000fe40004000000 */
[----:B------:R-:W-:Y:S02]  /*62d0*/  ISETP.NE.AND P1, PT, R12, RZ, PT ;  /* 0x000000ff0c00720c */ /* 0x000fe40003f25270 */
[----:B------:R-:W-:Y:S02]  /*62e0*/  LOP3.LUT R19, R19, 0x3f800000, RZ, 0xfc, !PT ;  /* 0x3f80000013137812 */ /* 0x000fe400078efcff */
[----:B------:R-:W-:-:S09]  /*62f0*/  FSEL R16, R13, +QNAN , P2 ;  /* 0x7fffffff0d107808 */ /* 0x000fd20001000000 */
[----:B------:R-:W-:Y:S05]  /*6300*/  @!P1 BRA `(.L_x_147) ;  /* 0x0000000000349947 */ /* 0x000fea0003800000 */
.L_x_148:
        /* <DEDUP_REMOVED lines=9> */
[----:B------:R-:W2:Y:S02]  /*63a0*/  FRND.TRUNC R14, R21 ;  /* 0x00000015000e7307 */ /* 0x000ea4000020d000 */
[----:B--2---:R-:W-:-:S05]  /*63b0*/  FFMA R19, R14, -UR5, R19 ;  /* 0x800000050e137c23 */ /* 0x004fca0008000013 */
[----:B------:R-:W-:-:S13]  /*63c0*/  ISETP.NE.AND P0, PT, R19, RZ, PT ;  /* 0x000000ff1300720c */ /* 0x000fda0003f05270 */
[----:B------:R-:W-:Y:S05]  /*63d0*/  @P0 BRA P1, `(.L_x_148) ;  /* 0xfffffffc00cc0947 */ /* 0x000fea000083ffff */
.L_x_147:
[----:B------:R-:W-:Y:S05]  /*63e0*/  BSYNC.RECONVERGENT B1 ;  /* 0x0000000000017941 */ /* 0x000fea0003800200 */
.L_x_146:
[----:B------:R-:W-:-:S04]  /*63f0*/  FMUL R19, R19, 1.1920928955078125e-07 ;  /* 0x3400000013137820 */ /* 0x000fc80000400000 */
[----:B------:R-:W-:-:S07]  /*6400*/  FMUL R19, R16, R19 ;  /* 0x0000001310137220 */ /* 0x000fce0000400000 */
.L_x_142:
[----:B------:R-:W-:Y:S05]  /*6410*/  BSYNC.RECONVERGENT B0 ;  /* 0x0000000000007941 */ /* 0x000fea0003800200 */
.L_x_141:
[----:B------:R-:W2:Y:S01]  /*6420*/  MUFU.RCP R21, R26 ;  /* 0x0000001a00157308 */ /* 0x000ea20000001000 */
[----:B------:R-:W-:Y:S01]  /*6430*/  I2FP.F32.S32 R13, R0 ;  /* 0x00000000000d7245 */ /* 0x000fe20000201400 */
[----:B------:R-:W-:Y:S01]  /*6440*/  BSSY.RECONVERGENT B2, `(.L_x_149) ;  /* 0x000000e000027945 */ /* 0x000fe20003800200 */
[C---:B------:R-:W-:Y:S02]  /*6450*/  LOP3.LUT R16, R19.reuse, 0x80000000, R15, 0xb8, !PT ;  /* 0x8000000013107812 */ /* 0x040fe400078eb80f */
[----:B------:R-:W-:-:S03]  /*6460*/  FSETP.NAN.AND P0, PT, |R19|, |R19|, PT ;  /* 0x400000131300720b */ /* 0x000fc60003f08200 */
[----:B------:R-:W5:Y:S01]  /*6470*/  FCHK P1, R13, R26 ;  /* 0x0000001a0d007302 */ /* 0x000f620000020000 */
[----:B------:R-:W-:Y:S01]  /*6480*/  FSEL R16, R19, R16, P0 ;  /* 0x0000001013107208 */ /* 0x000fe20000000000 */
        /* <DEDUP_REMOVED lines=9> */
.L_x_150:
[----:B------:R-:W-:Y:S05]  /*6520*/  BSYNC.RECONVERGENT B2 ;  /* 0x0000000000027941 */ /* 0x000fea0003800200 */
.L_x_149:
        /* <DEDUP_REMOVED lines=32> */
.L_x_155:
[----:B------:R-:W-:Y:S05]  /*6730*/  BSYNC.RECONVERGENT B1 ;  /* 0x0000000000017941 */ /* 0x000fea0003800200 */
.L_x_154:
[----:B------:R-:W-:Y:S01]  /*6740*/  FFMA R19, -|R10|, R12, R19 ;  /* 0x0000000c0a137223 */ /* 0x000fe20000000313 */
[----:B------:R-:W-:Y:S06]  /*6750*/  BRA `(.L_x_152) ;  /* 0x0000000000747947 */ /* 0x000fec0003800000 */
.L_x_153:
[C---:B------:R-:W-:Y:S01]  /*6760*/  IADD3 R12, PT, PT, R19.reuse, -UR11, RZ ;  /* 0x8000000b130c7c10 */ /* 0x040fe2000fffe0ff */
[----:B------:R-:W-:Y:S01]  /*6770*/  BSSY.RECONVERGENT B1, `(.L_x_156) ;  /* 0x0000019000017945 */ /* 0x000fe20003800200 */
[C---:B------:R-:W-:Y:S02]  /*6780*/  ISETP.GT.U32.AND P0, PT, R19.reuse, 0x7f7fffff, PT ;  /* 0x7f7fffff1300780c */ /* 0x040fe40003f04070 */
        /* <DEDUP_REMOVED lines=10> */
.L_x_158:
        /* <DEDUP_REMOVED lines=13> */
.L_x_157:
[----:B------:R-:W-:Y:S05]  /*6900*/  BSYNC.RECONVERGENT B1 ;  /* 0x0000000000017941 */ /* 0x000fea0003800200 */
.L_x_156:
[----:B------:R-:W-:-:S04]  /*6910*/  FMUL R19, R19, 1.1920928955078125e-07 ;  /* 0x3400000013137820 */ /* 0x000fc80000400000 */
[----:B------:R-:W-:-:S07]  /*6920*/  FMUL R19, R18, R19 ;  /* 0x0000001312137220 */ /* 0x000fce0000400000 */
.L_x_152:
[----:B------:R-:W-:Y:S05]  /*6930*/  BSYNC.RECONVERGENT B0 ;  /* 0x0000000000007941 */ /* 0x000fea0003800200 */
.L_x_151:
[----:B------:R-:W2:Y:S01]  /*6940*/  MUFU.RCP R13, R26 ;  /* 0x0000001a000d7308 */ /* 0x000ea20000001000 */
[----:B------:R-:W-:Y:S01]  /*6950*/  I2FP.F32.S32 R21, R23 ;  /* 0x0000001700157245 */ /* 0x000fe20000201400 */
[----:B------:R-:W-:Y:S01]  /*6960*/  BSSY.RECONVERGENT B2, `(.L_x_159) ;  /* 0x000000e000027945 */ /* 0x000fe20003800200 */
[----:B------:R-:W-:-:S05]  /*6970*/  FSETP.NAN.AND P0, PT, |R19|, |R19|, PT ;  /* 0x400000131300720b */ /* 0x000fca0003f08200 */
[----:B------:R-:W5:Y:S01]  /*6980*/  FCHK P1, R21, R26 ;  /* 0x0000001a15007302 */ /* 0x000f620000020000 */
[----:B--2---:R-:W-:-:S04]  /*6990*/  FFMA R12, -R26, R13, 1 ;  /* 0x3f8000001a0c7423 */ /* 0x004fc8000000010d */
[----:B------:R-:W-:Y:S01]  /*69a0*/  FFMA R13, R13, R12, R13 ;  /* 0x0000000c0d0d7223 */ /* 0x000fe2000000000d */
[----:B------:R-:W-:-:S03]  /*69b0*/  LOP3.LUT R12, R19, 0x80000000, R15, 0xb8, !PT ;  /* 0x80000000130c7812 */ /* 0x000fc600078eb80f */
[----:B------:R-:W-:Y:S01]  /*69c0*/  FFMA R14, R13, R21, RZ ;  /* 0x000000150d0e7223 */ /* 0x000fe200000000ff */
[----:B------:R-:W-:-:S03]  /*69d0*/  FSEL R12, R19, R12, P0 ;  /* 0x0000000c130c7208 */ /* 0x000fc60000000000 */
[----:B------:R-:W-:-:S04]  /*69e0*/  FFMA R15, -R26, R14, R21 ;  /* 0x0000000e1a0f7223 */ /* 0x000fc80000000115 */
[----:B------:R-:W-:Y:S01]  /*69f0*/  FFMA R13, R13, R15, R14 ;  /* 0x0000000f0d0d7223 */ /* 0x000fe2000000000e */
[----:B-----5:R-:W-:Y:S06]  /*6a00*/  @!P1 BRA `(.L_x_160) ;  /* 0x00000000000c9947 */ /* 0x020fec0003800000 */
[----:B------:R-:W-:Y:S02]  /*6a10*/  MOV R13, R21 ;  /* 0x00000015000d7202 */ /* 0x000fe40000000f00 */
[----:B------:R-:W-:-:S07]  /*6a20*/  MOV R18, 0x6a40 ;  /* 0x00006a4000127802 */ /* 0x000fce0000000f00 */
[----:B01-34-:R-:W-:Y:S05]  /*6a30*/  CALL.REL.NOINC `($__internal_0_$__cuda_sm3x_div_rn_noftz_f32_slowpath) ;  /* 0x00000050000c7944 */ /* 0x01bfea0003c00000 */
.L_x_160:
[----:B------:R-:W-:Y:S05]  /*6a40*/  BSYNC.RECONVERGENT B2 ;  /* 0x0000000000027941 */ /* 0x000fea0003800200 */
.L_x_159:
        /* <DEDUP_REMOVED lines=32> */
.L_x_165:
[----:B------:R-:W-:Y:S05]  /*6c50*/  BSYNC.RECONVERGENT B1 ;  /* 0x0000000000017941 */ /* 0x000fea0003800200 */
.L_x_164:
[----:B------:R-:W-:Y:S01]  /*6c60*/  FFMA R15, -|R10|, R2, R15 ;  /* 0x000000020a0f7223 */ /* 0x000fe2000000030f */
[----:B------:R-:W-:Y:S06]  /*6c70*/  BRA `(.L_x_162) ;  /* 0x0000000000747947 */ /* 0x000fec0003800000 */
.L_x_163:
[C---:B------:R-:W-:Y:S01]  /*6c80*/  VIADD R14, R15.reuse, -UR11 ;  /* 0x8000000b0f0e7c36 */ /* 0x040fe20008000000 */
[C---:B------:R-:W-:Y:S01]  /*6c90*/  ISETP.GT.U32.AND P0, PT, R15.reuse, 0x7f7fffff, PT ;  /* 0x7f7fffff0f00780c */ /* 0x040fe20003f04070 */
        /* <DEDUP_REMOVED lines=11> */
.L_x_168:
        /* <DEDUP_REMOVED lines=13> */
.L_x_167:
[----:B------:R-:W-:Y:S05]  /*6e20*/  BSYNC.RECONVERGENT B1 ;  /* 0x0000000000017941 */ /* 0x000fea0003800200 */
.L_x_166:
[----:B------:R-:W-:-:S04]  /*6e30*/  FMUL R2, R15, 1.1920928955078125e-07 ;  /* 0x340000000f027820 */ /* 0x000fc80000400000 */
[----:B------:R-:W-:-:S07]  /*6e40*/  FMUL R15, R21, R2 ;  /* 0x00000002150f7220 */ /* 0x000fce0000400000 */
.L_x_162:
[----:B------:R-:W-:Y:S05]  /*6e50*/  BSYNC.RECONVERGENT B0 ;  /* 0x0000000000007941 */ /* 0x000fea0003800200 */
.L_x_161:
[----:B------:R-:W2:Y:S01]  /*6e60*/  LDCU.64 UR12, c[0x0][0x390] ;  /* 0x00007200ff0c77ac */ /* 0x000ea20008000a00 */
[C---:B------:R-:W-:Y:S01]  /*6e70*/  FSETP.NAN.AND P0, PT, |R15|.reuse, |R15|, PT ;  /* 0x4000000f0f00720b */ /* 0x040fe20003f08200 */
[----:B------:R-:W5:Y:S01]  /*6e80*/  F2I.FLOOR.NTZ R2, R16 ;  /* 0x0000001000027305 */ /* 0x000f620000207100 */
[C---:B------:R-:W-:Y:S01]  /*6e90*/  LOP3.LUT R22, R15.reuse, 0x80000000, R13, 0xb8, !PT ;  /* 0x800000000f167812 */ /* 0x040fe200078eb80d */
[----:B------:R-:W0:Y:S03]  /*6ea0*/  LDC.64 R24, c[0x0][0x388] ;  /* 0x0000e200ff187b82 */ /* 0x000e260000000a00 */
[----:B------:R-:W-:-:S03]  /*6eb0*/  FSEL R22, R15, R22, P0 ;  /* 0x000000160f167208 */ /* 0x000fc60000000000 */
[----:B------:R-:W1:Y:S01]  /*6ec0*/  F2I.FLOOR.NTZ R33, R12 ;  /* 0x0000000c00217305 */ /* 0x000e620000207100 */
[----:B-----5:R-:W-:-:S07]  /*6ed0*/  VIADD R14, R2, 0x1 ;  /* 0x00000001020e7836 */ /* 0x020fce0000000000 */
[----:B------:R-:W5:Y:S01]  /*6ee0*/  F2I.FLOOR.NTZ R13, R22 ;  /* 0x00000016000d7305 */ /* 0x000f620000207100 */
[----:B--2---:R-:W-:-:S06]  /*6ef0*/  UIADD3 UR5, UPT, UPT, UR13, -0x1, URZ ;  /* 0xffffffff0d057890 */ /* 0x004fcc000fffe0ff */
[----:B------:R-:W-:Y:S01]  /*6f00*/  ISETP.GE.AND P0, PT, R2, UR5, PT ;  /* 0x0000000502007c0c */ /* 0x000fe2000bf06270 */
[----:B-1----:R-:W-:-:S03]  /*6f10*/  IMAD R20, R33, UR13, R2 ;  /* 0x0000000d21147c24 */ /* 0x002fc6000f8e0202 */
[----:B------:R-:W-:Y:S02]  /*6f20*/  SEL R18, R14, RZ, !P0 ;  /* 0x000000ff0e127207 */ /* 0x000fe40004000000 */
[----:B------:R-:W-:Y:S02]  /*6f30*/  IADD3 R14, PT, PT, R33, 0x1, RZ ;  /* 0x00000001210e7810 */ /* 0x000fe40007ffe0ff */
[----:B-----5:R-:W-:Y:S01]  /*6f40*/  ISETP.GE.AND P0, PT, R13, UR5, PT ;  /* 0x000000050d007c0c */ /* 0x020fe2000bf06270 */
[----:B------:R-:W-:Y:S01]  /*6f50*/  IMAD R26, R33, UR13, R18 ;  /* 0x0000000d211a7c24 */ /* 0x000fe2000f8e0212 */
[C---:B------:R-:W-:Y:S01]  /*6f60*/  IADD3 R35, PT, PT, R13.reuse, 0x1, RZ ;  /* 0x000000010d237810 */ /* 0x040fe20007ffe0ff */
[----:B------:R-:W-:-:S03]  /*6f70*/  IMAD R31, R13, UR10, R20 ;  /* 0x0000000a0d1f7c24 */ /* 0x000fc6000f8e0214 */
[----:B------:R-:W-:Y:S02]  /*6f80*/  SEL R35, R35, RZ, !P0 ;  /* 0x000000ff23237207 */ /* 0x000fe40004000000 */
[----:B------:R-:W-:-:S03]  /*6f90*/  ISETP.GE.AND P0, PT, R33, UR5, PT ;  /* 0x0000000521007c0c */ /* 0x000fc6000bf06270 */
[--C-:B------:R-:W-:Y:S01]  /*6fa0*/  IMAD R15, R35, UR10, R26.reuse ;  /* 0x0000000a230f7c24 */ /* 0x100fe2000f8e021a */
[----:B------:R-:W-:Y:S01]  /*6fb0*/  SEL R19, R14, RZ, !P0 ;  /* 0x000000ff0e137207 */ /* 0x000fe20004000000 */
[----:B------:R-:W-:Y:S02]  /*6fc0*/  IMAD R29, R13, UR10, R26 ;  /* 0x0000000a0d1d7c24 */ /* 0x000fe4000f8e021a */
[----:B0-----:R-:W-:-:S04]  /*6fd0*/  IMAD.WIDE R14, R15, 0x4, R24 ;  /* 0x000000040f0e7825 */ /* 0x001fc800078e0218 */
        /* <DEDUP_REMOVED lines=10> */
[----:B------:R-:W5:Y:S02]  /*7080*/  LDG.E R20, desc[UR8][R20.64] ;  /* 0x0000000814147981 */ /* 0x000f64000c1e1900 */
[--C-:B------:R-:W-:Y:S01]  /*7090*/  IMAD.WIDE R28, R29, 0x4, R24.reuse ;  /* 0x000000041d1c7825 */ /* 0x100fe200078e0218 */
[----:B------:R-:W-:Y:S01]  /*70a0*/  USHF.L.U32 UR5, UR4, 0x1, URZ ;  /* 0x0000000104057899 */ /* 0x000fe200080006ff */
[----:B------:R-:W3:Y:S02]  /*70b0*/  LDG.E R30, desc[UR8][R30.64] ;  /* 0x000000081e1e7981 */ /* 0x000ee4000c1e1900 */
[--C-:B0-----:R-:W-:Y:S02]  /*70c0*/  IMAD.WIDE R14, R37, 0x4, R24.reuse ;  /* 0x00000004250e7825 */ /* 0x101fe400078e0218 */
[----:B------:R-:W4:Y:S02]  /*70d0*/  LDG.E R28, desc[UR8][R28.64] ;  /* 0x000000081c1c7981 */ /* 0x000f24000c1e1900 */
[----:B------:R-:W-:-:S02]  /*70e0*/  IMAD.WIDE R18, R19, 0x4, R24 ;  /* 0x0000000413127825 */ /* 0x000fc400078e0218 */
[----:B------:R0:W3:Y:S02]  /*70f0*/  LDG.E R14, desc[UR8][R14.64] ;  /* 0x000000080e0e7981 */ /* 0x0000e4000c1e1900 */
[--C-:B------:R-:W-:Y:S02]  /*7100*/  IMAD.WIDE R26, R27, 0x4, R24.reuse ;  /* 0x000000041b1a7825 */ /* 0x100fe400078e0218 */
[----:B------:R-:W4:Y:S02]  /*7110*/  LDG.E R18, desc[UR8][R18.64] ;  /* 0x0000000812127981 */ /* 0x000f24000c1e1900 */
[----:B------:R-:W-:Y:S02]  /*7120*/  IMAD.WIDE R24, R35, 0x4, R24 ;  /* 0x0000000423187825 */ /* 0x000fe400078e0218 */
[----:B------:R-:W4:Y:S04]  /*7130*/  LDG.E R26, desc[UR8][R26.64] ;  /* 0x000000081a1a7981 */ /* 0x000f28000c1e1900 */
[----:B------:R5:W4:Y:S01]  /*7140*/  LDG.E R24, desc[UR8][R24.64] ;  /* 0x0000000818187981 */ /* 0x000b22000c1e1900 */
[----:B------:R-:W-:-:S09]  /*7150*/  ULEA UR5, UR5, UR7, 0x2 ;  /* 0x0000000705057291 */ /* 0x000fd2000f8e10ff */
[----:B------:R-:W4:Y:S01]  /*7160*/  LDL R34, [UR5+0x4] ;  /* 0x00000405ff227983 */ /* 0x000f220008100800 */
[----:B------:R-:W-:Y:S02]  /*7170*/  I2FP.F32.S32 R35, R2 ;  /* 0x0000000200237245 */ /* 0x000fe40000201400 */
[----:B------:R-:W-:-:S03]  /*7180*/  I2FP.F32.S32 R33, R33 ;  /* 0x0000002100217245 */ /* 0x000fc60000201400 */
[----:B------:R-:W-:-:S04]  /*7190*/  FADD R35, R16, -R35 ;  /* 0x8000002310237221 */ /* 0x000fc80000000000 */
[----:B0-----:R-:W-:Y:S01]  /*71a0*/  FADD R15, -R35, 1 ;  /* 0x3f800000230f7421 */ /* 0x001fe20000000100 */
[----:B------:R-:W-:Y:S01]  /*71b0*/  FADD R33, R12, -R33 ;  /* 0x800000210c217221 */ /* 0x000fe20000000000 */
[----:B------:R-:W-:Y:S01]  /*71c0*/  I2FP.F32.S32 R13, R13 ;  /* 0x0000000d000d7245 */ /* 0x000fe20000201400 */
[----:B------:R-:W-:Y:S02]  /*71d0*/  UIADD3 UR4, UPT, UPT, UR4, 0x1, URZ ;  /* 0x0000000104047890 */ /* 0x000fe4000fffe0ff */
[----:B------:R-:W-:Y:S02]  /*71e0*/  FADD R2, -R33, 1 ;  /* 0x3f80000021027421 */ /* 0x000fe40000000100 */
[----:B------:R-:W-:Y:S01]  /*71f0*/  FADD R13, R22, -R13 ;  /* 0x8000000d160d7221 */ /* 0x000fe20000000000 */
[----:B------:R-:W-:Y:S01]  /*7200*/  UISETP.NE.AND UP0, UPT, UR4, UR12, UPT ;  /* 0x0000000c0400728c */ /* 0x000fe2000bf05270 */
[C---:B--2---:R-:W-:Y:S01]  /*7210*/  FMUL R21, R35.reuse, R32 ;  /* 0x0000002023157220 */ /* 0x044fe20000400000 */
[C---:B-----5:R-:W-:Y:S01]  /*7220*/  FMUL R25, R35.reuse, R20 ;  /* 0x0000001423197220 */ /* 0x060fe20000400000 */
[C---:B---3--:R-:W-:Y:S01]  /*7230*/  FMUL R19, R35.reuse, R14 ;  /* 0x0000000e23137220 */ /* 0x048fe20000400000 */
[----:B----4-:R-:W-:Y:S01]  /*7240*/  FMUL R35, R35, R28 ;  /* 0x0000001c23237220 */ /* 0x010fe20000400000 */
[----:B------:R-:W-:-:S02]  /*7250*/  FFMA R21, R18, R15, R21 ;  /* 0x0000000f12157223 */ /* 0x000fc40000000015 */
        /* <DEDUP_REMOVED lines=12> */
.L_x_138:
[----:B--2---:R-:W-:Y:S01]  /*7320*/  I2FP.F32.S32 R3, R23 ;  /* 0x0000001700037245 */ /* 0x004fe20000201400 */
[----:B------:R-:W-:Y:S01]  /*7330*/  IMAD.MOV.U32 R13, RZ, RZ, 0x3f333333 ;  /* 0x3f333333ff0d7424 */ /* 0x000fe200078e00ff */
[----:B------:R-:W-:Y:S01]  /*7340*/  MOV R16, 0x3f800000 ;  /* 0x3f80000000107802 */ /* 0x000fe20000000f00 */
[----:B------:R-:W-:Y:S01]  /*7350*/  UISETP.GE.AND UP0, UPT, UR12, 0x1, UPT ;  /* 0x000000010c00788c */ /* 0x000fe2000bf06270 */
[----:B------:R-:W-:Y:S02]  /*7360*/  MOV R12, 0x420c0000 ;  /* 0x420c0000000c7802 */ /* 0x000fe40000000f00 */
[----:B------:R-:W-:Y:S01]  /*7370*/  MOV R14, 0x41500000 ;  /* 0x41500000000e7802 */ /* 0x000fe20000000f00 */
[----:B------:R-:W-:Y:S01]  /*7380*/  FFMA R16, R3, -0.0078125, R16 ;  /* 0xbc00000003107823 */ /* 0x000fe20000000010 */
[----:B------:R-:W-:Y:S01]  /*7390*/  MOV R15, 0x3e4ccccd ;  /* 0x3e4ccccd000f7802 */ /* 0x000fe20000000f00 */
[----:B------:R2:W-:Y:S01]  /*73a0*/  STL.64 [R1], R12 ;  /* 0x0000000c01007387 */ /* 0x0005e20000100a00 */
[----:B------:R-:W-:Y:S01]  /*73b0*/  MOV R18, 0x40a00000 ;  /* 0x40a0000000127802 */ /* 0x000fe20000000f00 */
[----:B------:R-:W-:Y:S01]  /*73c0*/  FADD R11, R16, R11 ;  /* 0x0000000b100b7221 */ /* 0x000fe20000000000 */
[----:B------:R-:W-:Y:S01]  /*73d0*/  MOV R19, 0x3dcccccd ;  /* 0x3dcccccd00137802 */ /* 0x000fe20000000f00 */
[----:B------:R2:W-:Y:S03]  /*73e0*/  STL.64 [R1+0x8], R14 ;  /* 0x0000080e01007387 */ /* 0x0005e60000100a00 */
[C---:B------:R-:W-:Y:S01]  /*73f0*/  FSETP.GE.AND P0, PT, R11.reuse, 0.50599998235702514648, PT ;  /* 0x3f0189370b00780b */ /* 0x040fe20003f06000 */
[----:B------:R2:W-:Y:S03]  /*7400*/  STL.64 [R1+0x10], R18 ;  /* 0x0000101201007387 */ /* 0x0005e60000100a00 */
[----:B------:R-:W-:-:S04]  /*7410*/  FSEL R11, R11, 1, !P0 ;  /* 0x3f8000000b0b7808 */ /* 0x000fc80004000000 */
[C---:B------:R-:W-:Y:S01]  /*7420*/  FSETP.GEU.AND P0, PT, R11.reuse, 0.49399998784065246582, PT ;  /* 0x3efced910b00780b */ /* 0x040fe20003f0e000 */
[----:B------:R-:W-:Y:S01]  /*7430*/  FADD R2, R11, R11 ;  /* 0x0000000b0b027221 */ /* 0x000fe20000000000 */
[----:B------:R-:W-:-:S03]  /*7440*/  IMAD.MOV.U32 R11, RZ, RZ, RZ ;  /* 0x000000ffff0b7224 */ /* 0x000fc600078e00ff */
[----:B------:R-:W-:-:S05]  /*7450*/  FMUL R2, R2, 127.5 ;  /* 0x42ff000002027820 */ /* 0x000fca0000400000 */
[----:B------:R-:W-:-:S06]  /*7460*/  FSEL R2, R2, RZ, P0 ;  /* 0x000000ff02027208 */ /* 0x000fcc0000000000 */
[----:B------:R-:W0:Y:S01]  /*7470*/  F2I.TRUNC.NTZ R2, R2 ;  /* 0x0000000200027305 */ /* 0x000e22000020f100 */
[----:B--2---:R-:W-:Y:S05]  /*7480*/  BRA.U !UP0, `(.L_x_170) ;  /* 0x0000001508307547 */ /* 0x004fea000b800000 */
[----:B------:R-:W-:Y:S01]  /*7490*/  I2FP.F32.S32 R10, UR13 ;  /* 0x0000000d000a7c45 */ /* 0x000fe20008201400 */
[----:B------:R-:W-:Y:S01]  /*74a0*/  UMOV UR4, URZ ;  /* 0x000000ff00047c82 */ /* 0x000fe20008000000 */
[----:B------:R-:W-:-:S03]  /*74b0*/  I2FP.F32.S32 R23, R0 ;  /* 0x0000000000177245 */ /* 0x000fc60000201400 */
[C---:B------:R-:W-:Y:S01]  /*74c0*/  FMUL R11, |R10|.reuse, 8388608 ;  /* 0x4b0000000a0b7820 */ /* 0x040fe20000400200 */
[----:B------:R-:W-:-:S04]  /*74d0*/  FADD R12, |R10|, -RZ ;  /* 0x800000ff0a0c7221 */ /* 0x000fc80000000200 */
[----:B------:R-:W-:Y:S01]  /*74e0*/  R2UR UR6, R11 ;  /* 0x000000000b0672ca */ /* 0x000fe200000e0000 */
[----:B------:R-:W-:-:S12]  /*74f0*/  HFMA2 R11, -RZ, RZ, 0, 0 ;  /* 0x00000000ff0b7431 */ /* 0x000fd800000001ff */
[----:B------:R-:W-:-:S12]  /*7500*/  ULOP3.LUT UR11, UR6, 0xff800000, URZ, 0xc0, !UPT ;  /* 0xff800000060b7892 */ /* 0x000fd8000f8ec0ff */
.L_x_201:
[----:B------:R-:W-:-:S04]  /*7510*/  USHF.L.U32 UR5, UR4, 0x1, URZ ;  /* 0x0000000104057899 */ /* 0x000fc800080006ff */
[----:B------:R-:W-:-:S09]  /*7520*/  ULEA UR5, UR5, UR7, 0x2 ;  /* 0x0000000705057291 */ /* 0x000fd2000f8e10ff */
[----:B------:R-:W2:Y:S01]  /*7530*/  LDL R26, [UR5] ;  /* 0x00000005ff1a7983 */ /* 0x000ea20008100800 */
[----:B------:R-:W-:Y:S01]  /*7540*/  ULOP3.LUT UR5, UR6, 0x7fffff, URZ, 0xc0, !UPT ;  /* 0x007fffff06057892 */ /* 0x000fe2000f8ec0ff */
[----:B------:R-:W-:Y:S01]  /*7550*/  IADD3 R13, PT, PT, R9, 0x1, RZ ;  /* 0x00000001090d7810 */ /* 0x000fe20007ffe0ff */
[----:B------:R-:W-:Y:S02]  /*7560*/  BSSY.RECONVERGENT B2, `(.L_x_171) ;  /* 0x000000f000027945 */ /* 0x000fe40003800200 */
[----:B------:R-:W-:Y:S01]  /*7570*/  ULOP3.LUT UR5, UR5, 0x3f800000, URZ, 0xfc, !UPT ;  /* 0x3f80000005057892 */ /* 0x000fe2000f8efcff */
[----:B------:R-:W-:-:S08]  /*7580*/  I2FP.F32.S32 R13, R13 ;  /* 0x0000000d000d7245 */ /* 0x000fd00000201400 */
        /* <DEDUP_REMOVED lines=12> */
.L_x_172:
[----:B------:R-:W-:Y:S05]  /*7650*/  BSYNC.RECONVERGENT B2 ;  /* 0x0000000000027941 */ /* 0x000fea0003800200 */
.L_x_171:
        /* <DEDUP_REMOVED lines=30> */
[----:B------:R-:W-:-:S04]  /*7840*/  @P1 FADD R13, R13, 1 ;  /* 0x3f8000000d0d1421 */ /* 0x000fc80000000000 */
[----:B------:R-:W-:-:S07]  /*7850*/  @P0 IMAD.MOV.U32 R14, RZ, RZ, R13 ;  /* 0x000000ffff0e0224 */ /* 0x000fce00078e000d */
.L_x_177:
[----:B------:R-:W-:Y:S05]  /*7860*/  BSYNC.RECONVERGENT B1 ;  /* 0x0000000000017941 */ /* 0x000fea0003800200 */
.L_x_176:
[----:B------:R-:W-:Y:S01]  /*7870*/  FFMA R25, -|R10|, R14, R25 ;  /* 0x0000000e0a197223 */ /* 0x000fe20000000319 */
[----:B------:R-:W-:Y:S06]  /*7880*/  BRA `(.L_x_174) ;  /* 0x0000000000747947 */ /* 0x000fec0003800000 */
.L_x_175:
        /* <DEDUP_REMOVED lines=13> */
.L_x_180:
[----:B------:R-:W-:-:S04]  /*7960*/  VIMNMX.U32 R14, PT, PT, R13, 0xb800000, PT ;  /* 0x0b8000000d0e7848 */ /* 0x000fc80003fe0000 */
[----:B------:R-:W-:Y:S01]  /*7970*/  IADD3 R25, PT, PT, R14, R25, RZ ;  /* 0x000000190e197210 */ /* 0x000fe20007ffe0ff */
[----:B------:R-:W-:-:S04]  /*7980*/  IMAD.IADD R13, R13, 0x1, -R14 ;  /* 0x000000010d0d7824 */ /* 0x000fc800078e0a0e */
        /* <DEDUP_REMOVED lines=10> */
.L_x_179:
[----:B------:R-:W-:Y:S05]  /*7a30*/  BSYNC.RECONVERGENT B1 ;  /* 0x0000000000017941 */ /* 0x000fea0003800200 */
.L_x_178:
[----:B------:R-:W-:-:S04]  /*7a40*/  FMUL R25, R25, 1.1920928955078125e-07 ;  /* 0x3400000019197820 */ /* 0x000fc80000400000 */
[----:B------:R-:W-:-:S07]  /*7a50*/  FMUL R25, R20, R25 ;  /* 0x0000001914197220 */ /* 0x000fce0000400000 */
.L_x_174:
[----:B------:R-:W-:Y:S05]  /*7a60*/  BSYNC.RECONVERGENT B0 ;  /* 0x0000000000007941 */ /* 0x000fea0003800200 */
.L_x_173:
[----:B------:R-:W2:Y:S01]  /*7a70*/  MUFU.RCP R13, R26 ;  /* 0x0000001a000d7308 */ /* 0x000ea20000001000 */
[----:B------:R-:W-:Y:S01]  /*7a80*/  FSETP.NAN.AND P0, PT, |R25|, |R25|, PT ;  /* 0x400000191900720b */ /* 0x000fe20003f08200 */
[----:B------:R-:W-:Y:S06]  /*7a90*/  BSSY.RECONVERGENT B2, `(.L_x_181) ;  /* 0x000000d000027945 */ /* 0x000fec0003800200 */
        /* <DEDUP_REMOVED lines=12> */
.L_x_182:
[----:B------:R-:W-:Y:S05]  /*7b60*/  BSYNC.RECONVERGENT B2 ;  /* 0x0000000000027941 */ /* 0x000fea0003800200 */
.L_x_181:
        /* <DEDUP_REMOVED lines=32> */
.L_x_187:
[----:B------:R-:W-:Y:S05]  /*7d70*/  BSYNC.RECONVERGENT B1 ;  /* 0x0000000000017941 */ /* 0x000fea0003800200 */
.L_x_186:
[----:B------:R-:W-:Y:S01]  /*7d80*/  FFMA R15, -|R10|, R14, R15 ;  /* 0x0000000e0a0f7223 */ /* 0x000fe2000000030f */
[----:B------:R-:W-:Y:S06]  /*7d90*/  BRA `(.L_x_184) ;  /* 0x0000000000747947 */ /* 0x000fec0003800000 */
.L_x_185:
        /* <DEDUP_REMOVED lines=13> */
.L_x_190:
        /* <DEDUP_REMOVED lines=13> */
.L_x_189:
[----:B------:R-:W-:Y:S05]  /*7f40*/  BSYNC.RECONVERGENT B1 ;  /* 0x0000000000017941 */ /* 0x000fea0003800200 */
.L_x_188:
[----:B------:R-:W-:-:S04]  /*7f50*/  FMUL R14, R15, 1.1920928955078125e-07 ;  /* 0x340000000f0e7820 */ /* 0x000fc80000400000 */
[----:B------:R-:W-:-:S07]  /*7f60*/  FMUL R15, R21, R14 ;  /* 0x0000000e150f7220 */ /* 0x000fce0000400000 */
.L_x_184:
[----:B------:R-:W-:Y:S05]  /*7f70*/  BSYNC.RECONVERGENT B0 ;  /* 0x0000000000007941 */ /* 0x000fea0003800200 */
.L_x_183:
[----:B------:R-:W2:Y:S01]  /*7f80*/  MUFU.RCP R19, R26 ;  /* 0x0000001a00137308 */ /* 0x000ea20000001000 */
[C---:B------:R-:W-:Y:S01]  /*7f90*/  LOP3.LUT R24, R15.reuse, 0x80000000, R13, 0xb8, !PT ;  /* 0x800000000f187812 */ /* 0x040fe200078eb80d */
[----:B------:R-:W-:Y:S01]  /*7fa0*/  BSSY.RECONVERGENT B2, `(.L_x_191) ;  /* 0x000000d000027945 */ /* 0x000fe20003800200 */
[----:B------:R-:W-:-:S04]  /*7fb0*/  FSETP.NAN.AND P0, PT, |R15|, |R15|, PT ;  /* 0x4000000f0f00720b */ /* 0x000fc80003f08200 */
[----:B------:R-:W-:Y:S01]  /*7fc0*/  FSEL R24, R15, R24, P0 ;  /* 0x000000180f187208 */ /* 0x000fe20000000000 */
[----:B------:R-:W5:Y:S01]  /*7fd0*/  FCHK P1, R3, R26 ;  /* 0x0000001a03007302 */ /* 0x000f620000020000 */
[----:B--2---:R-:W-:-:S04]  /*7fe0*/  FFMA R14, -R26, R19, 1 ;  /* 0x3f8000001a0e7423 */ /* 0x004fc80000000113 */
[----:B------:R-:W-:-:S04]  /*7ff0*/  FFMA R19, R19, R14, R19 ;  /* 0x0000000e13137223 */ /* 0x000fc80000000013 */
[----:B------:R-:W-:-:S04]  /*8000*/  FFMA R14, R3, R19, RZ ;  /* 0x00000013030e7223 */ /* 0x000fc800000000ff */
[----:B------:R-:W-:-:S04]  /*8010*/  FFMA R13, -R26, R14, R3 ;  /* 0x0000000e1a0d7223 */ /* 0x000fc80000000103 */
[----:B------:R-:W-:Y:S01]  /*8020*/  FFMA R13, R19, R13, R14 ;  /* 0x0000000d130d7223 */ /* 0x000fe2000000000e */
[----:B-----5:R-:W-:Y:S06]  /*8030*/  @!P1 BRA `(.L_x_192) ;  /* 0x00000000000c9947 */ /* 0x020fec0003800000 */
[----:B------:R-:W-:Y:S02]  /*8040*/  MOV R13, R3 ;  /* 0x00000003000d7202 */ /* 0x000fe40000000f00 */
[----:B------:R-:W-:-:S07]  /*8050*/  MOV R18, 0x8070 ;  /* 0x0000807000127802 */ /* 0x000fce0000000f00 */
[----:B01-34-:R-:W-:Y:S05]  /*8060*/  CALL.REL.NOINC `($__internal_0_$__cuda_sm3x_div_rn_noftz_f32_slowpath) ;  /* 0x0000003800807944 */ /* 0x01bfea0003c00000 */
.L_x_192:
[----:B------:R-:W-:Y:S05]  /*8070*/  BSYNC.RECONVERGENT B2 ;  /* 0x0000000000027941 */ /* 0x000fea0003800200 */
.L_x_191:
        /* <DEDUP_REMOVED lines=32> */
.L_x_197:
[----:B------:R-:W-:Y:S05]  /*8280*/  BSYNC.RECONVERGENT B1 ;  /* 0x0000000000017941 */ /* 0x000fea0003800200 */
.L_x_196:
[----:B------:R-:W-:Y:S01]  /*8290*/  FFMA R15, -|R10|, R0, R15 ;  /* 0x000000000a0f7223 */ /* 0x000fe2000000030f */
[----:B------:R-:W-:Y:S06]  /*82a0*/  BRA `(.L_x_194) ;  /* 0x0000000000747947 */ /* 0x000fec0003800000 */
.L_x_195:
        /* <DEDUP_REMOVED lines=13> */
.L_x_200:
        /* <DEDUP_REMOVED lines=13> */
.L_x_199:
[----:B------:R-:W-:Y:S05]  /*8450*/  BSYNC.RECONVERGENT B1 ;  /* 0x0000000000017941 */ /* 0x000fea0003800200 */
.L_x_198:
[----:B------:R-:W-:-:S04]  /*8460*/  FMUL R0, R15, 1.1920928955078125e-07 ;  /* 0x340000000f007820 */ /* 0x000fc80000400000 */
[----:B------:R-:W-:-:S07]  /*8470*/  FMUL R15, R21, R0 ;  /* 0x00000000150f7220 */ /* 0x000fce0000400000 */
.L_x_194:
[----:B------:R-:W-:Y:S05]  /*8480*/  BSYNC.RECONVERGENT B0 ;  /* 0x0000000000007941 */ /* 0x000fea0003800200 */
.L_x_193:
[----:B------:R-:W2:Y:S01]  /*8490*/  LDCU.64 UR12, c[0x0][0x390] ;  /* 0x00007200ff0c77ac */ /* 0x000ea20008000a00 */
[C---:B------:R-:W-:Y:S01]  /*84a0*/  FSETP.NAN.AND P0, PT, |R15|.reuse, |R15|, PT ;  /* 0x4000000f0f00720b */ /* 0x040fe20003f08200 */
[----:B------:R-:W5:Y:S01]  /*84b0*/  F2I.FLOOR.NTZ R0, R25 ;  /* 0x0000001900007305 */ /* 0x000f620000207100 */
[----:B------:R-:W-:-:S04]  /*84c0*/  LOP3.LUT R22, R15, 0x80000000, R13, 0xb8, !PT ;  /* 0x800000000f167812 */ /* 0x000fc800078eb80d */
[----:B------:R-:W-:Y:S02]  /*84d0*/  FSEL R22, R15, R22, P0 ;  /* 0x000000160f167208 */ /* 0x000fe40000000000 */
[----:B------:R-:W0:Y:S01]  /*84e0*/  LDC.64 R14, c[0x0][0x388] ;  /* 0x0000e200ff0e7b82 */ /* 0x000e220000000a00 */
[----:B------:R-:W1:Y:S01]  /*84f0*/  F2I.FLOOR.NTZ R33, R24 ;  /* 0x0000001800217305 */ /* 0x000e620000207100 */
[----:B-----5:R-:W-:-:S07]  /*8500*/  IADD3 R18, PT, PT, R0, 0x1, RZ ;  /* 0x0000000100127810 */ /* 0x020fce0007ffe0ff */
[----:B------:R-:W5:Y:S01]  /*8510*/  F2I.FLOOR.NTZ R13, R22 ;  /* 0x00000016000d7305 */ /* 0x000f620000207100 */
[----:B--2---:R-:W-:-:S06]  /*8520*/  UIADD3 UR5, UPT, UPT, UR13, -0x1, URZ ;  /* 0xffffffff0d057890 */ /* 0x004fcc000fffe0ff */
[----:B------:R-:W-:Y:S01]  /*8530*/  ISETP.GE.AND P0, PT, R0, UR5, PT ;  /* 0x0000000500007c0c */ /* 0x000fe2000bf06270 */
[C---:B-1----:R-:W-:Y:S01]  /*8540*/  IMAD R36, R33.reuse, UR13, R0 ;  /* 0x0000000d21247c24 */ /* 0x042fe2000f8e0200 */
[C---:B------:R-:W-:Y:S02]  /*8550*/  IADD3 R19, PT, PT, R33.reuse, 0x1, RZ ;  /* 0x0000000121137810 */ /* 0x040fe40007ffe0ff */
[----:B------:R-:W-:Y:S02]  /*8560*/  SEL R18, R18, RZ, !P0 ;  /* 0x000000ff12127207 */ /* 0x000fe40004000000 */
[----:B------:R-:W-:Y:S02]  /*8570*/  ISETP.GE.AND P0, PT, R33, UR5, PT ;  /* 0x0000000521007c0c */ /* 0x000fe4000bf06270 */
[----:B-----5:R-:W-:Y:S01]  /*8580*/  ISETP.GE.AND P1, PT, R13, UR5, PT ;  /* 0x000000050d007c0c */ /* 0x020fe2000bf26270 */
[----:B------:R-:W-:Y:S01]  /*8590*/  IMAD R20, R33, UR13, R18 ;  /* 0x0000000d21147c24 */ /* 0x000fe2000f8e0212 */
[----:B------:R-:W-:-:S02]  /*85a0*/  IADD3 R35, PT, PT, R13, 0x1, RZ ;  /* 0x000000010d237810 */ /* 0x000fc40007ffe0ff */
[----:B------:R-:W-:Y:S01]  /*85b0*/  SEL R19, R19, RZ, !P0 ;  /* 0x000000ff13137207 */ /* 0x000fe20004000000 */
[----:B------:R-:W-:Y:S01]  /*85c0*/  IMAD R31, R13, UR10, R20 ;  /* 0x0000000a0d1f7c24 */ /* 0x000fe2000f8e0214 */
[----:B------:R-:W-:-:S03]  /*85d0*/  SEL R35, R35, RZ, !P1 ;  /* 0x000000ff23237207 */ /* 0x000fc60004800000 */
[----:B------:R-:W-:Y:S02]  /*85e0*/  IMAD R18, R19, UR13, R18 ;  /* 0x0000000d13127c24 */ /* 0x000fe4000f8e0212 */
[----:B------:R-:W-:Y:S02]  /*85f0*/  IMAD R29, R35, UR10, R36 ;  /* 0x0000000a231d7c24 */ /* 0x000fe4000f8e0224 */
[----:B------:R-:W-:Y:S02]  /*8600*/  IMAD R21, R13, UR10, R18 ;  /* 0x0000000a0d157c24 */ /* 0x000fe4000f8e0212 */
[----:B0-----:R-:W-:-:S04]  /*8610*/  IMAD.WIDE R28, R29, 0x4, R14 ;  /* 0x000000041d1c7825 */ /* 0x001fc800078e020e */
[----:B------:R-:W-:Y:S01]  /*8620*/  IMAD R18, R35, UR10, R18 ;  /* 0x0000000a23127c24 */ /* 0x000fe2000f8e0212 */
[----:B------:R0:W2:Y:S01]  /*8630*/  LDG.E R34, desc[UR8][R28.64] ;  /* 0x000000081c227981 */ /* 0x0000a2000c1e1900 */
[----:B------:R-:W-:Y:S02]  /*8640*/  IMAD R37, R19, UR13, R0 ;  /* 0x0000000d13257c24 */ /* 0x000fe4000f8e0200 */
[----:B------:R-:W-:-:S04]  /*8650*/  IMAD.WIDE R30, R31, 0x4, R14 ;  /* 0x000000041f1e7825 */ /* 0x000fc800078e020e */
[----:B------:R-:W-:Y:S01]  /*8660*/  IMAD R27, R35, UR10, R20 ;  /* 0x0000000a231b7c24 */ /* 0x000fe2000f8e0214 */
[----:B------:R1:W5:Y:S01]  /*8670*/  LDG.E R32, desc[UR8][R30.64] ;  /* 0x000000081e207981 */ /* 0x000362000c1e1900 */
[----:B------:R-:W-:-:S04]  /*8680*/  IMAD.WIDE R18, R18, 0x4, R14 ;  /* 0x0000000412127825 */ /* 0x000fc800078e020e */
[----:B0-----:R-:W-:Y:S02]  /*8690*/  IMAD R29, R35, UR10, R37 ;  /* 0x0000000a231d7c24 */ /* 0x001fe4000f8e0225 */
[--C-:B------:R-:W-:Y:S01]  /*86a0*/  IMAD.WIDE R26, R27, 0x4, R14.reuse ;  /* 0x000000041b1a7825 */ /* 0x100fe200078e020e */
[----:B------:R0:W3:Y:S03]  /*86b0*/  LDG.E R18, desc[UR8][R18.64] ;  /* 0x0000000812127981 */ /* 0x0000e6000c1e1900 */
[--C-:B------:R-:W-:Y:S02]  /*86c0*/  IMAD.WIDE R28, R29, 0x4, R14.reuse ;  /* 0x000000041d1c7825 */ /* 0x100fe400078e020e */
[----:B------:R3:W4:Y:S02]  /*86d0*/  LDG.E R26, desc[UR8][R26.64] ;  /* 0x000000081a1a7981 */ /* 0x000724000c1e1900 */
[----:B------:R-:W-:-:S02]  /*86e0*/  IMAD.WIDE R20, R21, 0x4, R14 ;  /* 0x0000000415147825 */ /* 0x000fc400078e020e */
[----:B------:R-:W2:Y:S02]  /*86f0*/  LDG.E R28, desc[UR8][R28.64] ;  /* 0x000000081c1c7981 */ /* 0x000ea4000c1e1900 */
[C---:B-1----:R-:W-:Y:S02]  /*8700*/  IMAD R31, R13.reuse, UR10, R37 ;  /* 0x0000000a0d1f7c24 */ /* 0x042fe4000f8e0225 */
[----:B------:R-:W-:Y:S01]  /*8710*/  IMAD R35, R13, UR10, R36 ;  /* 0x0000000a0d237c24 */ /* 0x000fe2000f8e0224 */
[----:B------:R4:W5:Y:S01]  /*8720*/  LDG.E R20, desc[UR8][R20.64] ;  /* 0x0000000814147981 */ /* 0x000962000c1e1900 */
[----:B------:R-:W-:-:S04]  /*8730*/  IMAD.WIDE R30, R31, 0x4, R14 ;  /* 0x000000041f1e7825 */ /* 0x000fc800078e020e */
[----:B------:R-:W-:Y:S02]  /*8740*/  IMAD.WIDE R14, R35, 0x4, R14 ;  /* 0x00000004230e7825 */ /* 0x000fe400078e020e */
[----:B------:R-:W5:Y:S01]  /*8750*/  LDG.E R30, desc[UR8][R30.64] ;  /* 0x000000081e1e7981 */ /* 0x000f62000c1e1900 */
[----:B------:R-:W-:-:S03]  /*8760*/  USHF.L.U32 UR5, UR4, 0x1, URZ ;  /* 0x0000000104057899 */ /* 0x000fc600080006ff */
[----:B------:R5:W5:Y:S01]  /*8770*/  LDG.E R14, desc[UR8][R14.64] ;  /* 0x000000080e0e7981 */ /* 0x000b62000c1e1900 */
[----:B------:R-:W-:-:S09]  /*8780*/  ULEA UR5, UR5, UR7, 0x2 ;  /* 0x0000000705057291 */ /* 0x000fd2000f8e10ff */
[----:B------:R-:W5:Y:S01]  /*8790*/  LDL R36, [UR5+0x4] ;  /* 0x00000405ff247983 */ /* 0x000f620008100800 */
[----:B------:R-:W-:Y:S02]  /*87a0*/  I2FP.F32.S32 R0, R0 ;  /* 0x0000000000007245 */ /* 0x000fe40000201400 */
[----:B------:R-:W-:-:S03]  /*87b0*/  I2FP.F32.S32 R33, R33 ;  /* 0x0000002100217245 */ /* 0x000fc60000201400 */
[----:B------:R-:W-:-:S04]  /*87c0*/  FADD R25, R25, -R0 ;  /* 0x8000000019197221 */ /* 0x000fc80000000000 */
[C---:B0-----:R-:W-:Y:S01]  /*87d0*/  FADD R19, -R25.reuse, 1 ;  /* 0x3f80000019137421 */ /* 0x041fe20000000100 */
[----:B------:R-:W-:Y:S01]  /*87e0*/  FADD R24, R24, -R33 ;  /* 0x8000002118187221 */ /* 0x000fe20000000000 */
[----:B------:R-:W-:Y:S01]  /*87f0*/  I2FP.F32.S32 R13, R13 ;  /* 0x0000000d000d7245 */ /* 0x000fe20000201400 */
[----:B------:R-:W-:Y:S02]  /*8800*/  UIADD3 UR4, UPT, UPT, UR4, 0x1, URZ ;  /* 0x0000000104047890 */ /* 0x000fe4000fffe0ff */
[----:B------:R-:W-:Y:S02]  /*8810*/  FADD R0, -R24, 1 ;  /* 0x3f80000018007421 */ /* 0x000fe40000000100 */
[----:B------:R-:W-:Y:S01]  /*8820*/  FADD R13, R22, -R13 ;  /* 0x8000000d160d7221 */ /* 0x000fe20000000000 */
[----:B------:R-:W-:Y:S01]  /*8830*/  UISETP.NE.AND UP0, UPT, UR4, UR12, UPT ;  /* 0x0000000c0400728c */ /* 0x000fe2000bf05270 */
[C---:B---3--:R-:W-:Y:S01]  /*8840*/  FMUL R27, R25.reuse, R18 ;  /* 0x00000012191b7220 */ /* 0x048fe20000400000 */
[----:B----4-:R-:W-:-:S03]  /*8850*/  FMUL R21, R25, R26 ;  /* 0x0000001a19157220 */ /* 0x010fc60000400000 */
[-C--:B--2---:R-:W-:Y:S01]  /*8860*/  FFMA R27, R28, R19.reuse, R27 ;  /* 0x000000131c1b7223 */ /* 0x084fe2000000001b */
[----:B------:R-:W-:Y:S01]  /*8870*/  FFMA R21, R34, R19, R21 ;  /* 0x0000001322157223 */ /* 0x000fe20000000015 */
[C---:B-----5:R-:W-:Y:S01]  /*8880*/  FMUL R15, R25.reuse, R20 ;  /* 0x00000014190f7220 */ /* 0x060fe20000400000 */
[----:B------:R-:W-:Y:S01]  /*8890*/  FMUL R25, R25, R32 ;  /* 0x0000002019197220 */ /* 0x000fe20000400000 */
[----:B------:R-:W-:Y:S02]  /*88a0*/  FMUL R27, R24, R27 ;  /* 0x0000001b181b7220 */ /* 0x000fe40000400000 */
[-C--:B------:R-:W-:Y:S01]  /*88b0*/  FFMA R15, R30, R19.reuse, R15 ;  /* 0x000000131e0f7223 */ /* 0x080fe2000000000f */
[----:B------:R-:W-:Y:S01]  /*88c0*/  FFMA R25, R14, R19, R25 ;  /* 0x000000130e197223 */ /* 0x000fe20000000019 */
[----:B------:R-:W-:Y:S02]  /*88d0*/  FFMA R14, R0, R21, R27 ;  /* 0x00000015000e7223 */ /* 0x000fe4000000001b */
[----:B------:R-:W-:-:S02]  /*88e0*/  FMUL R24, R24, R15 ;  /* 0x0000000f18187220 */ /* 0x000fc40000400000 */
[C---:B------:R-:W-:Y:S02]  /*88f0*/  FMUL R14, R13.reuse, R14 ;  /* 0x0000000e0d0e7220 */ /* 0x040fe40000400000 */
[----:B------:R-:W-:Y:S01]  /*8900*/  FFMA R24, R0, R25, R24 ;  /* 0x0000001900187223 */ /* 0x000fe20000000018 */
[----:B------:R-:W-:-:S04]  /*8910*/  FADD R13, -R13, 1 ;  /* 0x3f8000000d0d7421 */ /* 0x000fc80000000100 */
[----:B------:R-:W-:-:S04]  /*8920*/  FFMA R13, R13, R24, R14 ;  /* 0x000000180d0d7223 */ /* 0x000fc8000000000e */
[----:B------:R-:W-:Y:S01]  /*8930*/  FFMA R11, R36, R13, R11 ;  /* 0x0000000d240b7223 */ /* 0x000fe2000000000b */
[----:B------:R-:W-:Y:S06]  /*8940*/  BRA.U UP0, `(.L_x_201) ;  /* 0xffffffe900f07547 */ /* 0x000fec000b83ffff */
.L_x_170:
[----:B------:R-:W-:Y:S01]  /*8950*/  FADD R11, R16, R11 ;  /* 0x0000000b100b7221 */ /* 0x000fe20000000000 */
[----:B------:R-:W-:Y:S02]  /*8960*/  HFMA2 R13, -RZ, RZ, 1.7998046875, 0.2249755859375 ;  /* 0x3f333333ff0d7431 */ /* 0x000fe400000001ff */
[----:B------:R-:W-:Y:S02]  /*8970*/  IMAD.MOV.U32 R12, RZ, RZ, 0x420c0000 ;  /* 0x420c0000ff0c7424 */ /* 0x000fe400078e00ff */
[----:B------:R-:W-:Y:S01]  /*8980*/  HFMA2 R15, -RZ, RZ, 1.57421875, -19.203125 ;  /* 0x3e4ccccdff0f7431 */ /* 0x000fe200000001ff */
[----:B------:R-:W-:Y:S01]  /*8990*/  MOV R14, 0x41500000 ;  /* 0x41500000000e7802 */ /* 0x000fe20000000f00 */
[----:B------:R-:W-:Y:S01]  /*89a0*/  IMAD.MOV.U32 R19, RZ, RZ, 0x3dcccccd ;  /* 0x3dcccccdff137424 */ /* 0x000fe200078e00ff */
[C---:B------:R-:W-:Y:S01]  /*89b0*/  FSETP.GE.AND P0, PT, R11.reuse, 0.50599998235702514648, PT ;  /* 0x3f0189370b00780b */ /* 0x040fe20003f06000 */
[----:B------:R-:W-:Y:S01]  /*89c0*/  UISETP.GE.AND UP0, UPT, UR12, 0x1, UPT ;  /* 0x000000010c00788c */ /* 0x000fe2000bf06270 */
[----:B------:R-:W-:Y:S01]  /*89d0*/  MOV R18, 0x40a00000 ;  /* 0x40a0000000127802 */ /* 0x000fe20000000f00 */
[----:B------:R2:W-:Y:S01]  /*89e0*/  STL.64 [R1], R12 ;  /* 0x0000000c01007387 */ /* 0x0005e20000100a00 */
[----:B------:R-:W-:Y:S01]  /*89f0*/  FSEL R11, R11, 1, !P0 ;  /* 0x3f8000000b0b7808 */ /* 0x000fe20004000000 */
[----:B------:R-:W-:-:S02]  /*8a00*/  HFMA2 R10, -RZ, RZ, 0, 0 ;  /* 0x00000000ff0a7431 */ /* 0x000fc400000001ff */
[----:B------:R2:W-:Y:S01]  /*8a10*/  STL.64 [R1+0x8], R14 ;  /* 0x0000080e01007387 */ /* 0x0005e20000100a00 */
[C---:B------:R-:W-:Y:S01]  /*8a20*/  FSETP.GEU.AND P0, PT, R11.reuse, 0.49399998784065246582, PT ;  /* 0x3efced910b00780b */ /* 0x040fe20003f0e000 */
[----:B------:R-:W-:Y:S02]  /*8a30*/  FADD R0, R11, R11 ;  /* 0x0000000b0b007221 */ /* 0x000fe40000000000 */
[----:B------:R2:W-:Y:S02]  /*8a40*/  STL.64 [R1+0x10], R18 ;  /* 0x0000101201007387 */ /* 0x0005e40000100a00 */
        /* <DEDUP_REMOVED lines=9> */
[----:B------:R-:W-:Y:S02]  /*8ae0*/  R2UR UR11, R10 ;  /* 0x000000000a0b72ca */ /* 0x000fe400000e0000 */
[----:B------:R-:W-:-:S11]  /*8af0*/  MOV R10, RZ ;  /* 0x000000ff000a7202 */ /* 0x000fd60000000f00 */
[----:B------:R-:W-:-:S12]  /*8b00*/  ULOP3.LUT UR14, UR11, 0xff800000, URZ, 0xc0, !UPT ;  /* 0xff8000000b0e7892 */ /* 0x000fd8000f8ec0ff */
.L_x_233:
[----:B------:R-:W-:-:S04]  /*8b10*/  USHF.L.U32 UR5, UR4, 0x1, URZ ;  /* 0x0000000104057899 */ /* 0x000fc800080006ff */
[----:B------:R-:W-:-:S09]  /*8b20*/  ULEA UR5, UR5, UR7, 0x2 ;  /* 0x0000000705057291 */ /* 0x000fd2000f8e10ff */
[----:B------:R-:W2:Y:S01]  /*8b30*/  LDL R26, [UR5] ;  /* 0x00000005ff1a7983 */ /* 0x000ea20008100800 */
[----:B------:R-:W-:Y:S01]  /*8b40*/  ULOP3.LUT UR6, UR11, 0x7fffff, URZ, 0xc0, !UPT ;  /* 0x007fffff0b067892 */ /* 0x000fe2000f8ec0ff */
[----:B------:R-:W-:Y:S01]  /*8b50*/  BSSY.RECONVERGENT B2, `(.L_x_203) ;  /* 0x000000f000027945 */ /* 0x000fe20003800200 */
[----:B------:R-:W-:Y:S02]  /*8b60*/  FADD R23, |R27|, |R27| ;  /* 0x4000001b1b177221 */ /* 0x000fe40000000200 */
        /* <DEDUP_REMOVED lines=13> */
.L_x_204:
[----:B------:R-:W-:Y:S05]  /*8c40*/  BSYNC.RECONVERGENT B2 ;  /* 0x0000000000027941 */ /* 0x000fea0003800200 */
.L_x_203:
        /* <DEDUP_REMOVED lines=24> */
[----:B------:R-:W-:Y:S01]  /*8dd0*/  FSETP.GE.AND P0, PT, R14, R23, PT ;  /* 0x000000170e00720b */ /* 0x000fe20003f06000 */
[----:B------:R-:W-:-:S12]  /*8de0*/  FADD R11, R11, 1 ;  /* 0x3f8000000b0b7421 */ /* 0x000fd80000000000 */
[----:B------:R-:W-:-:S05]  /*8df0*/  @P0 FFMA R14, |R27|, -3, R14 ;  /* 0xc04000001b0e0823 */ /* 0x000fca000000020e */
[----:B------:R-:W-:Y:S01]  /*8e00*/  FSETP.GE.AND P1, PT, R14, RZ, P0 ;  /* 0x000000ff0e00720b */ /* 0x000fe20000726000 */
[----:B------:R-:W-:-:S12]  /*8e10*/  @P0 FADD R14, R11, 1 ;  /* 0x3f8000000b0e0421 */ /* 0x000fd80000000000 */
[----:B------:R-:W-:-:S04]  /*8e20*/  @P1 FADD R14, R14, 1 ;  /* 0x3f8000000e0e1421 */ /* 0x000fc80000000000 */
[----:B------:R-:W-:-:S07]  /*8e30*/  @P0 IMAD.MOV.U32 R11, RZ, RZ, R14 ;  /* 0x000000ffff0b0224 */ /* 0x000fce00078e000e */
.L_x_209:
[----:B------:R-:W-:Y:S05]  /*8e40*/  BSYNC.RECONVERGENT B1 ;  /* 0x0000000000017941 */ /* 0x000fea0003800200 */
.L_x_208:
[----:B------:R-:W-:Y:S01]  /*8e50*/  FFMA R12, -|R27|, R11, R12 ;  /* 0x0000000b1b0c7223 */ /* 0x000fe2000000030c */
[----:B------:R-:W-:Y:S06]  /*8e60*/  BRA `(.L_x_206) ;  /* 0x0000000000747947 */ /* 0x000fec0003800000 */
.L_x_207:
        /* <DEDUP_REMOVED lines=13> */
.L_x_212:
        /* <DEDUP_REMOVED lines=13> */
.L_x_211:
[----:B------:R-:W-:Y:S05]  /*9010*/  BSYNC.RECONVERGENT B1 ;  /* 0x0000000000017941 */ /* 0x000fea0003800200 */
.L_x_210:
[----:B------:R-:W-:-:S04]  /*9020*/  FMUL R11, R12, 1.1920928955078125e-07 ;  /* 0x340000000c0b7820 */ /* 0x000fc80000400000 */
[----:B------:R-:W-:-:S07]  /*9030*/  FMUL R12, R18, R11 ;  /* 0x0000000b120c7220 */ /* 0x000fce0000400000 */
.L_x_206:
[----:B------:R-:W-:Y:S05]  /*9040*/  BSYNC.RECONVERGENT B0 ;  /* 0x0000000000007941 */ /* 0x000fea0003800200 */
.L_x_205:
[----:B------:R-:W2:Y:S01]  /*9050*/  S2R R14, SR_TID.Y ;  /* 0x00000000000e7919 */ /* 0x000ea20000002200 */
[----:B------:R-:W2:Y:S01]  /*9060*/  S2UR UR12, SR_CTAID.Y ;  /* 0x00000000000c79c3 */ /* 0x000ea20000002600 */
[----:B------:R-:W5:Y:S01]  /*9070*/  LDCU UR13, c[0x0][0x39c] ;  /* 0x00007380ff0d77ac */ /* 0x000f620008000800 */
[----:B------:R-:W0:Y:S01]  /*9080*/  MUFU.RCP R19, R26 ;  /* 0x0000001a00137308 */ /* 0x000e220000001000 */
[C---:B------:R-:W-:Y:S01]  /*9090*/  FSETP.NAN.AND P0, PT, |R12|.reuse, |R12|, PT ;  /* 0x4000000c0c00720b */ /* 0x040fe20003f08200 */
[----:B------:R-:W-:Y:S01]  /*90a0*/  BSSY.RECONVERGENT B2, `(.L_x_213) ;  /* 0x0000012000027945 */ /* 0x000fe20003800200 */
[----:B------:R-:W-:-:S03]  /*90b0*/  LOP3.LUT R13, R12, 0x80000000, R13, 0xb8, !PT ;  /* 0x800000000c0d7812 */ /* 0x000fc600078eb80d */
[----:B------:R-:W2:Y:S01]  /*90c0*/  LDC R11, c[0x0][0x364] ;  /* 0x0000d900ff0b7b82 */ /* 0x000ea20000000800 */
[----:B------:R-:W-:Y:S01]  /*90d0*/  FSEL R12, R12, R13, P0 ;  /* 0x0000000d0c0c7208 */ /* 0x000fe20000000000 */
[----:B--2---:R-:W-:Y:S02]  /*90e0*/  IMAD R11, R11, UR12, R14 ;  /* 0x0000000c0b0b7c24 */ /* 0x004fe4000f8e020e */
[----:B0-----:R-:W-:-:S03]  /*90f0*/  FFMA R14, -R26, R19, 1 ;  /* 0x3f8000001a0e7423 */ /* 0x001fc60000000113 */
[----:B-----5:R-:W-:-:S04]  /*9100*/  LEA R11, R11, UR13, 0x1 ;  /* 0x0000000d0b0b7c11 */ /* 0x020fc8000f8e08ff */
[----:B------:R-:W-:-:S04]  /*9110*/  IADD3 R11, PT, PT, R11, 0x1, RZ ;  /* 0x000000010b0b7810 */ /* 0x000fc80007ffe0ff */
[----:B------:R-:W-:Y:S01]  /*9120*/  I2FP.F32.S32 R15, R11 ;  /* 0x0000000b000f7245 */ /* 0x000fe20000201400 */
[----:B------:R-:W-:-:S03]  /*9130*/  FFMA R11, R19, R14, R19 ;  /* 0x0000000e130b7223 */ /* 0x000fc60000000013 */
[----:B------:R-:W0:Y:S01]  /*9140*/  FCHK P1, R15, R26 ;  /* 0x0000001a0f007302 */ /* 0x000e220000020000 */
[----:B------:R-:W-:-:S04]  /*9150*/  FFMA R14, R11, R15, RZ ;  /* 0x0000000f0b0e7223 */ /* 0x000fc800000000ff */
[----:B------:R-:W-:-:S04]  /*9160*/  FFMA R18, -R26, R14, R15 ;  /* 0x0000000e1a127223 */ /* 0x000fc8000000010f */
[----:B------:R-:W-:Y:S01]  /*9170*/  FFMA R13, R11, R18, R14 ;  /* 0x000000120b0d7223 */ /* 0x000fe2000000000e */
[----:B0-----:R-:W-:Y:S06]  /*9180*/  @!P1 BRA `(.L_x_214) ;  /* 0x00000000000c9947 */ /* 0x001fec0003800000 */
[----:B------:R-:W-:Y:S02]  /*9190*/  MOV R13, R15 ;  /* 0x0000000f000d7202 */ /* 0x000fe40000000f00 */
[----:B------:R-:W-:-:S07]  /*91a0*/  MOV R18, 0x91c0 ;  /* 0x000091c000127802 */ /* 0x000fce0000000f00 */
[----:B-1-34-:R-:W-:Y:S05]  /*91b0*/  CALL.REL.NOINC `($__internal_0_$__cuda_sm3x_div_rn_noftz_f32_slowpath) ;  /* 0x00000028002c7944 */ /* 0x01afea0003c00000 */
.L_x_214:
[----:B------:R-:W-:Y:S05]  /*91c0*/  BSYNC.RECONVERGENT B2 ;  /* 0x0000000000027941 */ /* 0x000fea0003800200 */
.L_x_213:
        /* <DEDUP_REMOVED lines=29> */
[----:B------:R-:W-:-:S05]  /*93a0*/  @P1 FADD R15, R15, 1 ;  /* 0x3f8000000f0f1421 */ /* 0x000fca0000000000 */
[----:B------:R-:W-:-:S07]  /*93b0*/  @P0 MOV R11, R15 ;  /* 0x0000000f000b0202 */ /* 0x000fce0000000f00 */
.L_x_219:
[----:B------:R-:W-:Y:S05]  /*93c0*/  BSYNC.RECONVERGENT B1 ;  /* 0x0000000000017941 */ /* 0x000fea0003800200 */
.L_x_218:
[----:B------:R-:W-:Y:S01]  /*93d0*/  FFMA R14, -|R27|, R11, R14 ;  /* 0x0000000b1b0e7223 */ /* 0x000fe2000000030e */
[----:B------:R-:W-:Y:S06]  /*93e0*/  BRA `(.L_x_216) ;  /* 0x0000000000747947 */ /* 0x000fec0003800000 */
.L_x_217:
        /* <DEDUP_REMOVED lines=13> */
.L_x_222:
        /* <DEDUP_REMOVED lines=9> */
[----:B------:R-:W0:Y:S02]  /*9550*/  FRND.TRUNC R14, R21 ;  /* 0x00000015000e7307 */ /* 0x000e24000020d000 */
[----:B0-----:R-:W-:-:S05]  /*9560*/  FFMA R14, R14, -UR6, R19 ;  /* 0x800000060e0e7c23 */ /* 0x001fca0008000013 */
[----:B------:R-:W-:-:S13]  /*9570*/  ISETP.NE.AND P0, PT, R14, RZ, PT ;  /* 0x000000ff0e00720c */ /* 0x000fda0003f05270 */
[----:B------:R-:W-:Y:S05]  /*9580*/  @P0 BRA P1, `(.L_x_222) ;  /* 0xfffffffc00cc0947 */ /* 0x000fea000083ffff */
.L_x_221:
[----:B------:R-:W-:Y:S05]  /*9590*/  BSYNC.RECONVERGENT B1 ;  /* 0x0000000000017941 */ /* 0x000fea0003800200 */
.L_x_220:
[----:B------:R-:W-:-:S04]  /*95a0*/  FMUL R11, R14, 1.1920928955078125e-07 ;  /* 0x340000000e0b7820 */ /* 0x000fc80000400000 */
[----:B------:R-:W-:-:S07]  /*95b0*/  FMUL R14, R18, R11 ;  /* 0x0000000b120e7220 */ /* 0x000fce0000400000 */
.L_x_216:
[----:B------:R-:W-:Y:S05]  /*95c0*/  BSYNC.RECONVERGENT B0 ;  /* 0x0000000000007941 */ /* 0x000fea0003800200 */
.L_x_215:
[----:B------:R-:W0:Y:S01]  /*95d0*/  MUFU.RCP R11, R26 ;  /* 0x0000001a000b7308 */ /* 0x000e220000001000 */
[----:B------:R-:W-:Y:S01]  /*95e0*/  FSETP.NAN.AND P0, PT, |R14|, |R14|, PT ;  /* 0x4000000e0e00720b */ /* 0x000fe20003f08200 */
[----:B------:R-:W-:Y:S06]  /*95f0*/  BSSY.RECONVERGENT B2, `(.L_x_223) ;  /* 0x000000d000027945 */ /* 0x000fec0003800200 */
[----:B------:R-:W2:Y:S01]  /*9600*/  FCHK P1, R3, R26 ;  /* 0x0000001a03007302 */ /* 0x000ea20000020000 */
[----:B0-----:R-:W-:-:S04]  /*9610*/  FFMA R18, -R26, R11, 1 ;  /* 0x3f8000001a127423 */ /* 0x001fc8000000010b */
[----:B------:R-:W-:Y:S01]  /*9620*/  FFMA R20, R11, R18, R11 ;  /* 0x000000120b147223 */ /* 0x000fe2000000000b */
[----:B------:R-:W-:-:S03]  /*9630*/  LOP3.LUT R11, R14, 0x80000000, R13, 0xb8, !PT ;  /* 0x800000000e0b7812 */ /* 0x000fc600078eb80d */
[----:B------:R-:W-:Y:S01]  /*9640*/  FFMA R15, R3, R20, RZ ;  /* 0x00000014030f7223 */ /* 0x000fe200000000ff */
[----:B------:R-:W-:-:S03]  /*9650*/  FSEL R11, R14, R11, P0 ;  /* 0x0000000b0e0b7208 */ /* 0x000fc60000000000 */
[----:B------:R-:W-:-:S04]  /*9660*/  FFMA R18, -R26, R15, R3 ;  /* 0x0000000f1a127223 */ /* 0x000fc80000000103 */
[----:B------:R-:W-:Y:S01]  /*9670*/  FFMA R13, R20, R18, R15 ;  /* 0x00000012140d7223 */ /* 0x000fe2000000000f */
[----:B--2---:R-:W-:Y:S06]  /*9680*/  @!P1 BRA `(.L_x_224) ;  /* 0x00000000000c9947 */ /* 0x004fec0003800000 */
[----:B------:R-:W-:Y:S01]  /*9690*/  IMAD.MOV.U32 R13, RZ, RZ, R3 ;  /* 0x000000ffff0d7224 */ /* 0x000fe200078e0003 */
[----:B------:R-:W-:-:S07]  /*96a0*/  MOV R18, 0x96c0 ;  /* 0x000096c000127802 */ /* 0x000fce0000000f00 */
[----:B-1-34-:R-:W-:Y:S05]  /*96b0*/  CALL.REL.NOINC `($__internal_0_$__cuda_sm3x_div_rn_noftz_f32_slowpath) ;  /* 0x0000002000ec7944 */ /* 0x01afea0003c00000 */
.L_x_224:
[----:B------:R-:W-:Y:S05]  /*96c0*/  BSYNC.RECONVERGENT B2 ;  /* 0x0000000000027941 */ /* 0x000fea0003800200 */
.L_x_223:
        /* <DEDUP_REMOVED lines=31> */
.L_x_229:
[----:B------:R-:W-:Y:S05]  /*98c0*/  BSYNC.RECONVERGENT B1 ;  /* 0x0000000000017941 */ /* 0x000fea0003800200 */
.L_x_228:
[----:B------:R-:W-:Y:S01]  /*98d0*/  FFMA R26, -|R27|, R15, R26 ;  /* 0x0000000f1b1a7223 */ /* 0x000fe2000000031a */
[----:B------:R-:W-:Y:S06]  /*98e0*/  BRA `(.L_x_226) ;  /* 0x0000000000747947 */ /* 0x000fec0003800000 */
.L_x_227:
        /* <DEDUP_REMOVED lines=13> */
.L_x_232:
        /* <DEDUP_REMOVED lines=13> */
.L_x_231:
[----:B------:R-:W-:Y:S05]  /*9a90*/  BSYNC.RECONVERGENT B1 ;  /* 0x0000000000017941 */ /* 0x000fea0003800200 */
.L_x_230:
[----:B------:R-:W-:-:S04]  /*9aa0*/  FMUL R15, R26, 1.1920928955078125e-07 ;  /* 0x340000001a0f7820 */ /* 0x000fc80000400000 */
[----:B------:R-:W-:-:S07]  /*9ab0*/  FMUL R26, R20, R15 ;  /* 0x0000000f141a7220 */ /* 0x000fce0000400000 */
.L_x_226:
[----:B------:R-:W-:Y:S05]  /*9ac0*/  BSYNC.RECONVERGENT B0 ;  /* 0x0000000000007941 */ /* 0x000fea0003800200 */
.L_x_225:
[----:B------:R-:W0:Y:S01]  /*9ad0*/  LDCU.64 UR12, c[0x0][0x390] ;  /* 0x00007200ff0c77ac */ /* 0x000e220008000a00 */
[C---:B------:R-:W-:Y:S01]  /*9ae0*/  LOP3.LUT R15, R26.reuse, 0x80000000, R13, 0xb8, !PT ;  /* 0x800000001a0f7812 */ /* 0x040fe200078eb80d */
[----:B------:R-:W-:Y:S01]  /*9af0*/  F2I.FLOOR.NTZ R32, R11 ;  /* 0x0000000b00207305 */ /* 0x000fe20000207100 */
[----:B------:R-:W-:-:S04]  /*9b00*/  FSETP.NAN.AND P0, PT, |R26|, |R26|, PT ;  /* 0x4000001a1a00720b */ /* 0x000fc80003f08200 */
[----:B------:R-:W-:Y:S02]  /*9b10*/  FSEL R26, R26, R15, P0 ;  /* 0x0000000f1a1a7208 */ /* 0x000fe40000000000 */
[----:B------:R-:W2:Y:S01]  /*9b20*/  LDC.64 R14, c[0x0][0x388] ;  /* 0x0000e200ff0e7b82 */ /* 0x000ea20000000a00 */
[----:B------:R-:W5:Y:S08]  /*9b30*/  F2I.FLOOR.NTZ R13, R12 ;  /* 0x0000000c000d7305 */ /* 0x000f700000207100 */
[----:B------:R-:W1:Y:S01]  /*9b40*/  F2I.FLOOR.NTZ R24, R26 ;  /* 0x0000001a00187305 */ /* 0x000e620000207100 */
[----:B0-----:R-:W-:Y:S01]  /*9b50*/  UIADD3 UR6, UPT, UPT, UR13, -0x1, URZ ;  /* 0xffffffff0d067890 */ /* 0x001fe2000fffe0ff */
[----:B-----5:R-:W-:Y:S01]  /*9b60*/  IADD3 R18, PT, PT, R13, 0x1, RZ ;  /* 0x000000010d127810 */ /* 0x020fe20007ffe0ff */
[----:B------:R-:W-:-:S04]  /*9b70*/  IMAD R35, R32, UR13, R13 ;  /* 0x0000000d20237c24 */ /* 0x000fc8000f8e020d */
[----:B------:R-:W-:-:S04]  /*9b80*/  ISETP.GE.AND P0, PT, R13, UR6, PT ;  /* 0x000000060d007c0c */ /* 0x000fc8000bf06270 */
[----:B------:R-:W-:Y:S01]  /*9b90*/  SEL R19, R18, RZ, !P0 ;  /* 0x000000ff12137207 */ /* 0x000fe20004000000 */
[C---:B------:R-:W-:Y:S01]  /*9ba0*/  VIADD R18, R32.reuse, 0x1 ;  /* 0x0000000120127836 */ /* 0x040fe20000000000 */
[----:B------:R-:W-:Y:S02]  /*9bb0*/  ISETP.GE.AND P0, PT, R32, UR6, PT ;  /* 0x0000000620007c0c */ /* 0x000fe4000bf06270 */
[----:B-1----:R-:W-:Y:S01]  /*9bc0*/  ISETP.GE.AND P1, PT, R24, UR6, PT ;  /* 0x0000000618007c0c */ /* 0x002fe2000bf26270 */
[----:B------:R-:W-:Y:S01]  /*9bd0*/  IMAD R21, R32, UR13, R19 ;  /* 0x0000000d20157c24 */ /* 0x000fe2000f8e0213 */
[----:B------:R-:W-:Y:S02]  /*9be0*/  IADD3 R36, PT, PT, R24, 0x1, RZ ;  /* 0x0000000118247810 */ /* 0x000fe40007ffe0ff */
[----:B------:R-:W-:Y:S01]  /*9bf0*/  SEL R18, R18, RZ, !P0 ;  /* 0x000000ff12127207 */ /* 0x000fe20004000000 */
[----:B------:R-:W-:Y:S01]  /*9c00*/  IMAD R31, R24, UR10, R21 ;  /* 0x0000000a181f7c24 */ /* 0x000fe2000f8e0215 */
[----:B------:R-:W-:-:S03]  /*9c10*/  SEL R36, R36, RZ, !P1 ;  /* 0x000000ff24247207 */ /* 0x000fc60004800000 */
[----:B------:R-:W-:Y:S02]  /*9c20*/  IMAD R19, R18, UR13, R19 ;  /* 0x0000000d12137c24 */ /* 0x000fe4000f8e0213 */
[C---:B------:R-:W-:Y:S02]  /*9c30*/  IMAD R29, R36.reuse, UR10, R35 ;  /* 0x0000000a241d7c24 */ /* 0x040fe4000f8e0223 */
[----:B------:R-:W-:Y:S02]  /*9c40*/  IMAD R23, R36, UR10, R21 ;  /* 0x0000000a24177c24 */ /* 0x000fe4000f8e0215 */
[--C-:B------:R-:W-:Y:S02]  /*9c50*/  IMAD R21, R24, UR10, R19.reuse ;  /* 0x0000000a18157c24 */ /* 0x100fe4000f8e0213 */
[----:B------:R-:W-:Y:S02]  /*9c60*/  IMAD R19, R36, UR10, R19 ;  /* 0x0000000a24137c24 */ /* 0x000fe4000f8e0213 */
[----:B------:R-:W-:-:S02]  /*9c70*/  IMAD R37, R18, UR13, R13 ;  /* 0x0000000d12257c24 */ /* 0x000fc4000f8e020d */
[----:B--2---:R-:W-:-:S04]  /*9c80*/  IMAD.WIDE R28, R29, 0x4, R14 ;  /* 0x000000041d1c7825 */ /* 0x004fc800078e020e */
[--C-:B------:R-:W-:Y:S01]  /*9c90*/  IMAD.WIDE R30, R31, 0x4, R14.reuse ;  /* 0x000000041f1e7825 */ /* 0x100fe200078e020e */
[----:B------:R0:W2:Y:S03]  /*9ca0*/  LDG.E R34, desc[UR8][R28.64] ;  /* 0x000000081c227981 */ /* 0x0000a6000c1e1900 */
[----:B------:R-:W-:Y:S01]  /*9cb0*/  IMAD.WIDE R18, R19, 0x4, R14 ;  /* 0x0000000413127825 */ /* 0x000fe200078e020e */
[----:B------:R1:W5:Y:S03]  /*9cc0*/  LDG.E R33, desc[UR8][R30.64] ;  /* 0x000000081e217981 */ /* 0x000366000c1e1900 */
[----:B------:R-:W-:Y:S02]  /*9cd0*/  IMAD R36, R36, UR10, R37 ;  /* 0x0000000a24247c24 */ /* 0x000fe4000f8e0225 */
[--C-:B------:R-:W-:Y:S01]  /*9ce0*/  IMAD.WIDE R22, R23, 0x4, R14.reuse ;  /* 0x0000000417167825 */ /* 0x100fe200078e020e */
[----:B------:R3:W4:Y:S03]  /*9cf0*/  LDG.E R18, desc[UR8][R18.64] ;  /* 0x0000000812127981 */ /* 0x000726000c1e1900 */
[----:B0-----:R-:W-:-:S02]  /*9d00*/  IMAD.WIDE R28, R36, 0x4, R14 ;  /* 0x00000004241c7825 */ /* 0x001fc400078e020e */
[----:B------:R-:W2:Y:S02]  /*9d10*/  LDG.E R22, desc[UR8][R22.64] ;  /* 0x0000000816167981 */ /* 0x000ea4000c1e1900 */
[----:B------:R-:W-:Y:S02]  /*9d20*/  IMAD.WIDE R20, R21, 0x4, R14 ;  /* 0x0000000415147825 */ /* 0x000fe400078e020e */
[----:B------:R-:W2:Y:S02]  /*9d30*/  LDG.E R28, desc[UR8][R28.64] ;  /* 0x000000081c1c7981 */ /* 0x000ea4000c1e1900 */
[C---:B-1----:R-:W-:Y:S02]  /*9d40*/  IMAD R31, R24.reuse, UR10, R37 ;  /* 0x0000000a181f7c24 */ /* 0x042fe4000f8e0225 */
[----:B------:R-:W-:Y:S01]  /*9d50*/  IMAD R35, R24, UR10, R35 ;  /* 0x0000000a18237c24 */ /* 0x000fe2000f8e0223 */
[----:B------:R-:W2:Y:S01]  /*9d60*/  LDG.E R20, desc[UR8][R20.64] ;  /* 0x0000000814147981 */ /* 0x000ea2000c1e1900 */
[----:B------:R-:W-:-:S04]  /*9d70*/  IMAD.WIDE R30, R31, 0x4, R14 ;  /* 0x000000041f1e7825 */ /* 0x000fc800078e020e */
[----:B------:R-:W-:Y:S02]  /*9d80*/  IMAD.WIDE R14, R35, 0x4, R14 ;  /* 0x00000004230e7825 */ /* 0x000fe400078e020e */
[----:B------:R-:W2:Y:S04]  /*9d90*/  LDG.E R30, desc[UR8][R30.64] ;  /* 0x000000081e1e7981 */ /* 0x000ea8000c1e1900 */
[----:B------:R0:W2:Y:S04]  /*9da0*/  LDG.E R14, desc[UR8][R14.64] ;  /* 0x000000080e0e7981 */ /* 0x0000a8000c1e1900 */
[----:B------:R-:W2:Y:S01]  /*9db0*/  LDL R21, [UR5+0x4] ;  /* 0x00000405ff157983 */ /* 0x000ea20008100800 */
[----:B------:R-:W-:-:S02]  /*9dc0*/  I2FP.F32.S32 R13, R13 ;  /* 0x0000000d000d7245 */ /* 0x000fc40000201400 */
[----:B------:R-:W-:-:S03]  /*9dd0*/  I2FP.F32.S32 R32, R32 ;  /* 0x0000002000207245 */ /* 0x000fc60000201400 */
[----:B---3--:R-:W-:-:S04]  /*9de0*/  FADD R19, R12, -R13 ;  /* 0x8000000d0c137221 */ /* 0x008fc80000000000 */
[----:B------:R-:W-:Y:S01]  /*9df0*/  FADD R13, -R19, 1 ;  /* 0x3f800000130d7421 */ /* 0x000fe20000000100 */
[----:B------:R-:W-:Y:S01]  /*9e00*/  FADD R11, R11, -R32 ;  /* 0x800000200b0b7221 */ /* 0x000fe20000000000 */
[----:B0-----:R-:W-:Y:S01]  /*9e10*/  I2FP.F32.S32 R15, R24 ;  /* 0x00000018000f7245 */ /* 0x001fe20000201400 */
[----:B------:R-:W-:Y:S02]  /*9e20*/  UIADD3 UR4, UPT, UPT, UR4, 0x1, URZ ;  /* 0x0000000104047890 */ /* 0x000fe4000fffe0ff */
[----:B------:R-:W-:Y:S02]  /*9e30*/  FADD R12, -R11, 1 ;  /* 0x3f8000000b0c7421 */ /* 0x000fe40000000100 */
[----:B------:R-:W-:Y:S01]  /*9e40*/  FADD R15, R26, -R15 ;  /* 0x8000000f1a0f7221 */ /* 0x000fe20000000000 */
[----:B------:R-:W-:Y:S01]  /*9e50*/  UISETP.NE.AND UP0, UPT, UR4, UR12, UPT ;  /* 0x0000000c0400728c */ /* 0x000fe2000bf05270 */
[C---:B----4-:R-:W-:Y:S01]  /*9e60*/  FMUL R37, R19.reuse, R18 ;  /* 0x0000001213257220 */ /* 0x050fe20000400000 */
[C---:B-----5:R-:W-:Y:S01]  /*9e70*/  FMUL R33, R19.reuse, R33 ;  /* 0x0000002113217220 */ /* 0x060fe20000400000 */
[----:B--2---:R-:W-:-:S02]  /*9e80*/  FMUL R35, R19, R22 ;  /* 0x0000001613237220 */ /* 0x004fc40000400000 */
[-C--:B------:R-:W-:Y:S02]  /*9e90*/  FFMA R28, R28, R13.reuse, R37 ;  /* 0x0000000d1c1c7223 */ /* 0x080fe40000000025 */
[----:B------:R-:W-:Y:S01]  /*9ea0*/  FFMA R35, R34, R13, R35 ;  /* 0x0000000d22237223 */ /* 0x000fe20000000023 */
[----:B------:R-:W-:Y:S01]  /*9eb0*/  FMUL R23, R19, R20 ;  /* 0x0000001413177220 */ /* 0x000fe20000400000 */
[----:B------:R-:W-:-:S03]  /*9ec0*/  FMUL R19, R11, R28 ;  /* 0x0000001c0b137220 */ /* 0x000fc60000400000 */
[-C--:B------:R-:W-:Y:S01]  /*9ed0*/  FFMA R30, R30, R13.reuse, R23 ;  /* 0x0000000d1e1e7223 */ /* 0x080fe20000000017 */
[----:B------:R-:W-:Y:S01]  /*9ee0*/  FFMA R33, R14, R13, R33 ;  /* 0x0000000d0e217223 */ /* 0x000fe20000000021 */
[C---:B------:R-:W-:Y:S02]  /*9ef0*/  FFMA R14, R12.reuse, R35, R19 ;  /* 0x000000230c0e7223 */ /* 0x040fe40000000013 */
[----:B------:R-:W-:Y:S02]  /*9f00*/  FMUL R30, R11, R30 ;  /* 0x0000001e0b1e7220 */ /* 0x000fe40000400000 */
[C---:B------:R-:W-:Y:S02]  /*9f10*/  FMUL R14, R15.reuse, R14 ;  /* 0x0000000e0f0e7220 */ /* 0x040fe40000400000 */
[----:B------:R-:W-:Y:S01]  /*9f20*/  FFMA R30, R12, R33, R30 ;  /* 0x000000210c1e7223 */ /* 0x000fe2000000001e */
[----:B------:R-:W-:-:S04]  /*9f30*/  FADD R15, -R15, 1 ;  /* 0x3f8000000f0f7421 */ /* 0x000fc80000000100 */
[----:B------:R-:W-:-:S04]  /*9f40*/  FFMA R14, R15, R30, R14 ;  /* 0x0000001e0f0e7223 */ /* 0x000fc8000000000e */
[----:B------:R-:W-:Y:S01]  /*9f50*/  FFMA R10, R21, R14, R10 ;  /* 0x0000000e150a7223 */ /* 0x000fe2000000000a */
[----:B------:R-:W-:Y:S06]  /*9f60*/  BRA.U UP0, `(.L_x_233) ;  /* 0xffffffe900e87547 */ /* 0x000fec000b83ffff */
.L_x_202:
[----:B------:R-:W-:Y:S01]  /*9f70*/  FADD R10, R16, R10 ;  /* 0x0000000a100a7221 */ /* 0x000fe20000000000 */
[----:B------:R-:W-:Y:S01]  /*9f80*/  MOV R12, 0x420c0000 ;  /* 0x420c0000000c7802 */ /* 0x000fe20000000f00 */
[----:B------:R-:W-:Y:S01]  /*9f90*/  IMAD.MOV.U32 R18, RZ, RZ, 0x40a00000 ;  /* 0x40a00000ff127424 */ /* 0x000fe200078e00ff */
[----:B------:R-:W-:Y:S01]  /*9fa0*/  MOV R13, 0x3f333333 ;  /* 0x3f333333000d7802 */ /* 0x000fe20000000f00 */
[----:B------:R-:W-:Y:S01]  /*9fb0*/  UISETP.GE.AND UP0, UPT, UR12, 0x1, UPT ;  /* 0x000000010c00788c */ /* 0x000fe2000bf06270 */
[C---:B------:R-:W-:Y:S02]  /*9fc0*/  FSETP.GE.AND P0, PT, R10.reuse, 0.50599998235702514648, PT ;  /* 0x3f0189370a00780b */ /* 0x040fe40003f06000 */
[----:B------:R-:W-:Y:S01]  /*9fd0*/  MOV R14, 0x41500000 ;  /* 0x41500000000e7802 */ /* 0x000fe20000000f00 */
[----:B------:R2:W-:Y:S01]  /*9fe0*/  STL.64 [R1], R12 ;  /* 0x0000000c01007387 */ /* 0x0005e20000100a00 */
[----:B------:R-:W-:Y:S02]  /*9ff0*/  FSEL R10, R10, 1, !P0 ;  /* 0x3f8000000a0a7808 */ /* 0x000fe40004000000 */
[----:B------:R-:W-:-:S02]  /*a000*/  MOV R15, 0x3e4ccccd ;  /* 0x3e4ccccd000f7802 */ /* 0x000fc40000000f00 */
[----:B------:R-:W-:Y:S01]  /*a010*/  MOV R19, 0x3dcccccd ;  /* 0x3dcccccd00137802 */ /* 0x000fe20000000f00 */
[C---:B------:R-:W-:Y:S01]  /*a020*/  FADD R9, R10.reuse, R10 ;  /* 0x0000000a0a097221 */ /* 0x040fe20000000000 */
[----:B------:R-:W-:Y:S01]  /*a030*/  FSETP.GEU.AND P0, PT, R10, 0.49399998784065246582, PT ;  /* 0x3efced910a00780b */ /* 0x000fe20003f0e000 */
[----:B------:R2:W-:Y:S02]  /*a040*/  STL.64 [R1+0x8], R14 ;  /* 0x0000080e01007387 */ /* 0x0005e40000100a00 */
[----:B------:R-:W-:Y:S02]  /*a050*/  FMUL R9, R9, 127.5 ;  /* 0x42ff000009097820 */ /* 0x000fe40000400000 */
[----:B------:R2:W-:Y:S03]  /*a060*/  STL.64 [R1+0x10], R18 ;  /* 0x0000101201007387 */ /* 0x0005e60000100a00 */
[----:B------:R-:W-:-:S02]  /*a070*/  FSEL R10, R9, RZ, P0 ;  /* 0x000000ff090a7208 */ /* 0x000fc40000000000 */
[----:B------:R-:W-:-:S04]  /*a080*/  MOV R9, RZ ;  /* 0x000000ff00097202 */ /* 0x000fc80000000f00 */
[----:B------:R-:W0:Y:S01]  /*a090*/  F2I.TRUNC.NTZ R10, R10 ;  /* 0x0000000a000a7305 */ /* 0x000e22000020f100 */
[----:B------:R-:W-:Y:S05]  /*a0a0*/  BRA.U !UP0, `(.L_x_234) ;  /* 0x0000001508547547 */ /* 0x000fea000b800000 */
[----:B--2---:R-:W2:Y:S01]  /*a0b0*/  S2R R12, SR_TID.X ;  /* 0x00000000000c7919 */ /* 0x004ea20000002100 */
[----:B------:R-:W2:Y:S01]  /*a0c0*/  LDC R9, c[0x0][0x360] ;  /* 0x0000d800ff097b82 */ /* 0x000ea20000000800 */
[----:B------:R-:W-:Y:S01]  /*a0d0*/  I2FP.F32.S32 R23, UR13 ;  /* 0x0000000d00177c45 */ /* 0x000fe20008201400 */
[----:B------:R-:W5:Y:S01]  /*a0e0*/  LDCU.64 UR12, c[0x0][0x398] ;  /* 0x00007300ff0c77ac */ /* 0x000f620008000a00 */
[----:B------:R-:W1:Y:S03]  /*a0f0*/  S2R R14, SR_TID.Y ;  /* 0x00000000000e7919 */ /* 0x000e660000002200 */
[C---:B------:R-:W-:Y:S01]  /*a100*/  FMUL R13, |R23|.reuse, 8388608 ;  /* 0x4b000000170d7820 */ /* 0x040fe20000400200 */
[----:B------:R-:W-:Y:S01]  /*a110*/  FADD R24, |R23|, -RZ ;  /* 0x800000ff17187221 */ /* 0x000fe20000000200 */
[----:B------:R-:W2:Y:S03]  /*a120*/  S2UR UR4, SR_CTAID.X ;  /* 0x00000000000479c3 */ /* 0x000ea60000002500 */
[----:B------:R-:W-:-:S05]  /*a130*/  R2UR UR11, R13 ;  /* 0x000000000d0b72ca */ /* 0x000fca00000e0000 */
[----:B------:R-:W1:Y:S08]  /*a140*/  S2UR UR5, SR_CTAID.Y ;  /* 0x00000000000579c3 */ /* 0x000e700000002600 */
[----:B------:R-:W1:Y:S01]  /*a150*/  LDC R11, c[0x0][0x364] ;  /* 0x0000d900ff0b7b82 */ /* 0x000e620000000800 */
[----:B--2---:R-:W-:Y:S01]  /*a160*/  IMAD R9, R9, UR4, R12 ;  /* 0x0000000409097c24 */ /* 0x004fe2000f8e020c */
[----:B------:R-:W-:-:S04]  /*a170*/  UMOV UR4, URZ ;  /* 0x000000ff00047c82 */ /* 0x000fc80008000000 */
[----:B-----5:R-:W-:Y:S01]  /*a180*/  LEA R9, R9, UR12, 0x1 ;  /* 0x0000000c09097c11 */ /* 0x020fe2000f8e08ff */
[----:B------:R-:W-:Y:S01]  /*a190*/  ULOP3.LUT UR12, UR11, 0xff800000, URZ, 0xc0, !UPT ;  /* 0xff8000000b0c7892 */ /* 0x000fe2000f8ec0ff */
[----:B-1----:R-:W-:-:S05]  /*a1a0*/  IMAD R11, R11, UR5, R14 ;  /* 0x000000050b0b7c24 */ /* 0x002fca000f8e020e */
[----:B------:R-:W-:Y:S02]  /*a1b0*/  LEA R12, R11, UR13, 0x1 ;  /* 0x0000000d0b0c7c11 */ /* 0x000fe4000f8e08ff */
[----:B------:R-:W-:Y:S01]  /*a1c0*/  IADD3 R11, PT, PT, R9, 0x1, RZ ;  /* 0x00000001090b7810 */ /* 0x000fe20007ffe0ff */
[----:B------:R-:W-:Y:S01]  /*a1d0*/  IMAD.MOV.U32 R9, RZ, RZ, RZ ;  /* 0x000000ffff097224 */ /* 0x000fe200078e00ff */
[----:B------:R-:W-:Y:S02]  /*a1e0*/  IADD3 R12, PT, PT, R12, 0x1, RZ ;  /* 0x000000010c0c7810 */ /* 0x000fe40007ffe0ff */
[----:B------:R-:W-:Y:S02]  /*a1f0*/  I2FP.F32.S32 R11, R11 ;  /* 0x0000000b000b7245 */ /* 0x000fe40000201400 */
[----:B------:R-:W-:-:S07]  /*a200*/  I2FP.F32.S32 R12, R12 ;  /* 0x0000000c000c7245 */ /* 0x000fce0000201400 */
.L_x_265:
        /* <DEDUP_REMOVED lines=16> */
[----:B------:R-:W-:Y:S02]  /*a310*/  MOV R13, R11 ;  /* 0x0000000b000d7202 */ /* 0x000fe40000000f00 */
[----:B------:R-:W-:-:S07]  /*a320*/  MOV R18, 0xa340 ;  /* 0x0000a34000127802 */ /* 0x000fce0000000f00 */
[----:B0--34-:R-:W-:Y:S05]  /*a330*/  CALL.REL.NOINC `($__internal_0_$__cuda_sm3x_div_rn_noftz_f32_slowpath) ;  /* 0x0000001400cc7944 */ /* 0x019fea0003c00000 */
.L_x_236:
[----:B------:R-:W-:Y:S05]  /*a340*/  BSYNC.RECONVERGENT B2 ;  /* 0x0000000000027941 */ /* 0x000fea0003800200 */
.L_x_235:
        /* <DEDUP_REMOVED lines=31> */
.L_x_241:
[----:B------:R-:W-:Y:S05]  /*a540*/  BSYNC.RECONVERGENT B1 ;  /* 0x0000000000017941 */ /* 0x000fea0003800200 */
.L_x_240:
[----:B------:R-:W-:Y:S01]  /*a550*/  FFMA R28, -|R23|, R15, R28 ;  /* 0x0000000f171c7223 */ /* 0x000fe2000000031c */
[----:B------:R-:W-:Y:S06]  /*a560*/  BRA `(.L_x_238) ;  /* 0x0000000000747947 */ /* 0x000fec0003800000 */
.L_x_239:
[C---:B------:R-:W-:Y:S01]  /*a570*/  IADD3 R14, PT, PT, R28.reuse, -UR12, RZ ;  /* 0x8000000c1c0e7c10 */ /* 0x040fe2000fffe0ff */
[----:B------:R-:W-:Y:S01]  /*a580*/  BSSY.RECONVERGENT B1, `(.L_x_242) ;  /* 0x0000019000017945 */ /* 0x000fe20003800200 */
[----:B------:R-:W-:Y:S02]  /*a590*/  ISETP.GT.U32.AND P0, PT, R28, 0x7f7fffff, PT ;  /* 0x7f7fffff1c00780c */ /* 0x000fe40003f04070 */
        /* <DEDUP_REMOVED lines=10> */
.L_x_244:
        /* <DEDUP_REMOVED lines=13> */
.L_x_243:
[----:B------:R-:W-:Y:S05]  /*a710*/  BSYNC.RECONVERGENT B1 ;  /* 0x0000000000017941 */ /* 0x000fea0003800200 */
.L_x_242:
[----:B------:R-:W-:-:S04]  /*a720*/  FMUL R15, R28, 1.1920928955078125e-07 ;  /* 0x340000001c0f7820 */ /* 0x000fc80000400000 */
[----:B------:R-:W-:-:S07]  /*a730*/  FMUL R28, R20, R15 ;  /* 0x0000000f141c7220 */ /* 0x000fce0000400000 */
.L_x_238:
[----:B------:R-:W-:Y:S05]  /*a740*/  BSYNC.RECONVERGENT B0 ;  /* 0x0000000000007941 */ /* 0x000fea0003800200 */
.L_x_237:
[----:B------:R-:W1:Y:S01]  /*a750*/  MUFU.RCP R15, R26 ;  /* 0x0000001a000f7308 */ /* 0x000e620000001000 */
[C---:B------:R-:W-:Y:S01]  /*a760*/  FSETP.NAN.AND P0, PT, |R28|.reuse, |R28|, PT ;  /* 0x4000001c1c00720b */ /* 0x040fe20003f08200 */
[----:B------:R-:W-:Y:S01]  /*a770*/  BSSY.RECONVERGENT B2, `(.L_x_245) ;  /* 0x000000d000027945 */ /* 0x000fe20003800200 */
[----:B------:R-:W-:-:S04]  /*a780*/  LOP3.LUT R13, R28, 0x80000000, R13, 0xb8, !PT ;  /* 0x800000001c0d7812 */ /* 0x000fc800078eb80d */
[----:B------:R-:W-:Y:S01]  /*a790*/  FSEL R28, R28, R13, P0 ;  /* 0x0000000d1c1c7208 */ /* 0x000fe20000000000 */
        /* <DEDUP_REMOVED lines=10> */
.L_x_246:
[----:B------:R-:W-:Y:S05]  /*a840*/  BSYNC.RECONVERGENT B2 ;  /* 0x0000000000027941 */ /* 0x000fea0003800200 */
.L_x_245:
        /* <DEDUP_REMOVED lines=31> */
.L_x_251:
[----:B------:R-:W-:Y:S05]  /*aa40*/  BSYNC.RECONVERGENT B1 ;  /* 0x0000000000017941 */ /* 0x000fea0003800200 */
.L_x_250:
[----:B------:R-:W-:Y:S01]  /*aa50*/  FFMA R14, -|R23|, R15, R14 ;  /* 0x0000000f170e7223 */ /* 0x000fe2000000030e */
[----:B------:R-:W-:Y:S06]  /*aa60*/  BRA `(.L_x_248) ;  /* 0x0000000000747947 */ /* 0x000fec0003800000 */
.L_x_249:
        /* <DEDUP_REMOVED lines=13> */
.L_x_254:
        /* <DEDUP_REMOVED lines=13> */
.L_x_253:
[----:B------:R-:W-:Y:S05]  /*ac10*/  BSYNC.RECONVERGENT B1 ;  /* 0x0000000000017941 */ /* 0x000fea0003800200 */
.L_x_252:
[----:B------:R-:W-:-:S04]  /*ac20*/  FMUL R14, R14, 1.1920928955078125e-07 ;  /* 0x340000000e0e7820 */ /* 0x000fc80000400000 */
[----:B------:R-:W-:-:S07]  /*ac30*/  FMUL R14, R21, R14 ;  /* 0x0000000e150e7220 */ /* 0x000fce0000400000 */
.L_x_248:
[----:B------:R-:W-:Y:S05]  /*ac40*/  BSYNC.RECONVERGENT B0 ;  /* 0x0000000000007941 */ /* 0x000fea0003800200 */
.L_x_247:
        /* <DEDUP_REMOVED lines=15> */
[----:B------:R-:W-:-:S07]  /*ad40*/  MOV R14, R13 ;  /* 0x0000000d000e7202 */ /* 0x000fce0000000f00 */
.L_x_256:
[----:B------:R-:W-:Y:S05]  /*ad50*/  BSYNC.RECONVERGENT B2 ;  /* 0x0000000000027941 */ /* 0x000fea0003800200 */
.L_x_255:
        /* <DEDUP_REMOVED lines=31> */
.L_x_261:
[----:B------:R-:W-:Y:S05]  /*af50*/  BSYNC.RECONVERGENT B1 ;  /* 0x0000000000017941 */ /* 0x000fea0003800200 */
.L_x_260:
[----:B------:R-:W-:Y:S01]  /*af60*/  FFMA R32, -|R23|, R13, R32 ;  /* 0x0000000d17207223 */ /* 0x000fe20000000320 */
[----:B------:R-:W-:Y:S06]  /*af70*/  BRA `(.L_x_258) ;  /* 0x0000000000747947 */ /* 0x000fec0003800000 */
.L_x_259:
        /* <DEDUP_REMOVED lines=13> */
.L_x_264:
        /* <DEDUP_REMOVED lines=13> */
.L_x_263:
[----:B------:R-:W-:Y:S05]  /*b120*/  BSYNC.RECONVERGENT B1 ;  /* 0x0000000000017941 */ /* 0x000fea0003800200 */
.L_x_262:
[----:B------:R-:W-:-:S04]  /*b130*/  FMUL R13, R32, 1.1920928955078125e-07 ;  /* 0x34000000200d7820 */ /* 0x000fc80000400000 */
[----:B------:R-:W-:-:S07]  /*b140*/  FMUL R32, R20, R13 ;  /* 0x0000000d14207220 */ /* 0x000fce0000400000 */
.L_x_258:
[----:B------:R-:W-:Y:S05]  /*b150*/  BSYNC.RECONVERGENT B0 ;  /* 0x0000000000007941 */ /* 0x000fea0003800200 */
.L_x_257:
[----:B------:R-:W1:Y:S01]  /*b160*/  LDCU.64 UR14, c[0x0][0x390] ;  /* 0x00007200ff0e77ac */ /* 0x000e620008000a00 */
[----:B------:R-:W2:Y:S01]  /*b170*/  F2I.FLOOR.NTZ R13, R28 ;  /* 0x0000001c000d7305 */ /* 0x000ea20000207100 */
[C---:B------:R-:W-:Y:S02]  /*b180*/  FSETP.NAN.AND P0, PT, |R32|.reuse, |R32|, PT ;  /* 0x400000202000720b */ /* 0x040fe40003f08200 */
[----:B------:R-:W-:-:S04]  /*b190*/  LOP3.LUT R15, R32, 0x80000000, R14, 0xb8, !PT ;  /* 0x80000000200f7812 */ /* 0x000fc800078eb80e */
[----:B------:R-:W-:Y:S01]  /*b1a0*/  FSEL R32, R32, R15, P0 ;  /* 0x0000000f20207208 */ /* 0x000fe20000000000 */
[----:B------:R-:W5:Y:S01]  /*b1b0*/  F2I.FLOOR.NTZ R34, R29 ;  /* 0x0000001d00227305 */ /* 0x000f620000207100 */
[----:B------:R-:W0:Y:S01]  /*b1c0*/  LDC.64 R14, c[0x0][0x388] ;  /* 0x0000e200ff0e7b82 */ /* 0x000e220000000a00 */
[----:B--2---:R-:W-:-:S06]  /*b1d0*/  IADD3 R18, PT, PT, R13, 0x1, RZ ;  /* 0x000000010d127810 */ /* 0x004fcc0007ffe0ff */
[----:B------:R-:W2:Y:S01]  /*b1e0*/  F2I.FLOOR.NTZ R25, R32 ;  /* 0x0000002000197305 */ /* 0x000ea20000207100 */
[----:B-1----:R-:W-:-:S06]  /*b1f0*/  UIADD3 UR6, UPT, UPT, UR15, -0x1, URZ ;  /* 0xffffffff0f067890 */ /* 0x002fcc000fffe0ff */
[----:B------:R-:W-:Y:S01]  /*b200*/  ISETP.GE.AND P0, PT, R13, UR6, PT ;  /* 0x000000060d007c0c */ /* 0x000fe2000bf06270 */
[C---:B-----5:R-:W-:Y:S01]  /*b210*/  IMAD R36, R34.reuse, UR15, R13 ;  /* 0x0000000f22247c24 */ /* 0x060fe2000f8e020d */
[----:B------:R-:W-:Y:S02]  /*b220*/  IADD3 R33, PT, PT, R34, 0x1, RZ ;  /* 0x0000000122217810 */ /* 0x000fe40007ffe0ff */
[----:B------:R-:W-:Y:S02]  /*b230*/  SEL R18, R18, RZ, !P0 ;  /* 0x000000ff12127207 */ /* 0x000fe40004000000 */
[C---:B------:R-:W-:Y:S02]  /*b240*/  ISETP.GE.AND P0, PT, R34.reuse, UR6, PT ;  /* 0x0000000622007c0c */ /* 0x040fe4000bf06270 */
[C---:B--2---:R-:W-:Y:S01]  /*b250*/  ISETP.GE.AND P1, PT, R25.reuse, UR6, PT ;  /* 0x0000000619007c0c */ /* 0x044fe2000bf26270 */
[----:B------:R-:W-:Y:S01]  /*b260*/  IMAD R20, R34, UR15, R18 ;  /* 0x0000000f22147c24 */ /* 0x000fe2000f8e0212 */
[----:B------:R-:W-:-:S02]  /*b270*/  IADD3 R31, PT, PT, R25, 0x1, RZ ;  /* 0x00000001191f7810 */ /* 0x000fc40007ffe0ff */
[----:B------:R-:W-:Y:S01]  /*b280*/  SEL R33, R33, RZ, !P0 ;  /* 0x000000ff21217207 */ /* 0x000fe20004000000 */
[----:B------:R-:W-:Y:S01]  /*b290*/  IMAD R27, R25, UR10, R20 ;  /* 0x0000000a191b7c24 */ /* 0x000fe2000f8e0214 */
[----:B------:R-:W-:-:S03]  /*b2a0*/  SEL R31, R31, RZ, !P1 ;  /* 0x000000ff1f1f7207 */ /* 0x000fc60004800000 */
[----:B0-----:R-:W-:-:S04]  /*b2b0*/  IMAD.WIDE R26, R27, 0x4, R14 ;  /* 0x000000041b1a7825 */ /* 0x001fc800078e020e */
[----:B------:R-:W-:Y:S01]  /*b2c0*/  IMAD R19, R31, UR10, R20 ;  /* 0x0000000a1f137c24 */ /* 0x000fe2000f8e0214 */
[----:B------:R0:W2:Y:S01]  /*b2d0*/  LDG.E R22, desc[UR8][R26.64] ;  /* 0x000000081a167981 */ /* 0x0000a2000c1e1900 */
[----:B------:R-:W-:Y:S02]  /*b2e0*/  IMAD R30, R33, UR15, R18 ;  /* 0x0000000f211e7c24 */ /* 0x000fe4000f8e0212 */
[----:B------:R-:W-:-:S04]  /*b2f0*/  IMAD.WIDE R18, R19, 0x4, R14 ;  /* 0x0000000413127825 */ /* 0x000fc800078e020e */
[----:B------:R-:W-:Y:S01]  /*b300*/  IMAD R21, R31, UR10, R36 ;  /* 0x0000000a1f157c24 */ /* 0x000fe2000f8e0224 */
[----:B------:R1:W5:Y:S01]  /*b310*/  LDG.E R35, desc[UR8][R18.64] ;  /* 0x0000000812237981 */ /* 0x000362000c1e1900 */
[----:B------:R-:W-:Y:S02]  /*b320*/  IMAD R37, R33, UR15, R13 ;  /* 0x0000000f21257c24 */ /* 0x000fe4000f8e020d */
[----:B0-----:R-:W-:Y:S02]  /*b330*/  IMAD R27, R31, UR10, R30 ;  /* 0x0000000a1f1b7c24 */ /* 0x001fe4000f8e021e */
[----:B------:R-:W-:-:S04]  /*b340*/  IMAD.WIDE R20, R21, 0x4, R14 ;  /* 0x0000000415147825 */ /* 0x000fc800078e020e */
[----:B------:R-:W-:Y:S01]  /*b350*/  IMAD.WIDE R26, R27, 0x4, R14 ;  /* 0x000000041b1a7825 */ /* 0x000fe200078e020e */
[----:B------:R0:W3:Y:S03]  /*b360*/  LDG.E R33, desc[UR8][R20.64] ;  /* 0x0000000814217981 */ /* 0x0000e6000c1e1900 */
[----:B-1----:R-:W-:Y:S02]  /*b370*/  IMAD R19, R31, UR10, R37 ;  /* 0x0000000a1f137c24 */ /* 0x002fe4000f8e0225 */
[----:B------:R-:W-:Y:S01]  /*b380*/  IMAD R31, R25, UR10, R30 ;  /* 0x0000000a191f7c24 */ /* 0x000fe2000f8e021e */
[----:B------:R-:W4:Y:S01]  /*b390*/  LDG.E R26, desc[UR8][R26.64] ;  /* 0x000000081a1a7981 */ /* 0x000f22000c1e1900 */
[----:B------:R-:W-:-:S04]  /*b3a0*/  IMAD.WIDE R18, R19, 0x4, R14 ;  /* 0x0000000413127825 */ /* 0x000fc800078e020e */
[----:B------:R-:W-:Y:S02]  /*b3b0*/  IMAD.WIDE R30, R31, 0x4, R14 ;  /* 0x000000041f1e7825 */ /* 0x000fe400078e020e */
[----:B------:R-:W2:Y:S02]  /*b3c0*/  LDG.E R18, desc[UR8][R18.64] ;  /* 0x0000000812127981 */ /* 0x000ea4000c1e1900 */
[C---:B0-----:R-:W-:Y:S02]  /*b3d0*/  IMAD R21, R25.reuse, UR10, R37 ;  /* 0x0000000a19157c24 */ /* 0x041fe4000f8e0225 */
[----:B------:R-:W-:Y:S01]  /*b3e0*/  IMAD R36, R25, UR10, R36 ;  /* 0x0000000a19247c24 */ /* 0x000fe2000f8e0224 */
[----:B------:R-:W2:Y:S01]  /*b3f0*/  LDG.E R30, desc[UR8][R30.64] ;  /* 0x000000081e1e7981 */ /* 0x000ea2000c1e1900 */
[----:B------:R-:W-:-:S04]  /*b400*/  IMAD.WIDE R20, R21, 0x4, R14 ;  /* 0x0000000415147825 */ /* 0x000fc800078e020e */
[----:B------:R-:W-:Y:S01]  /*b410*/  IMAD.WIDE R14, R36, 0x4, R14 ;  /* 0x00000004240e7825 */ /* 0x000fe200078e020e */
[----:B------:R0:W2:Y:S04]  /*b420*/  LDG.E R37, desc[UR8][R20.64] ;  /* 0x0000000814257981 */ /* 0x0000a8000c1e1900 */
[----:B------:R-:W2:Y:S04]  /*b430*/  LDL R36, [UR5+0x4] ;  /* 0x00000405ff247983 */ /* 0x000ea80008100800 */
[----:B------:R1:W2:Y:S01]  /*b440*/  LDG.E R14, desc[UR8][R14.64] ;  /* 0x000000080e0e7981 */ /* 0x0002a2000c1e1900 */
[----:B------:R-:W-:-:S02]  /*b450*/  I2FP.F32.S32 R13, R13 ;  /* 0x0000000d000d7245 */ /* 0x000fc40000201400 */
[----:B------:R-:W-:-:S03]  /*b460*/  I2FP.F32.S32 R34, R34 ;  /* 0x0000002200227245 */ /* 0x000fc60000201400 */
[----:B0-----:R-:W-:-:S04]  /*b470*/  FADD R21, R28, -R13 ;  /* 0x8000000d1c157221 */ /* 0x001fc80000000000 */
[----:B------:R-:W-:Y:S01]  /*b480*/  FADD R13, -R21, 1 ;  /* 0x3f800000150d7421 */ /* 0x000fe20000000100 */
[----:B------:R-:W-:Y:S01]  /*b490*/  FADD R29, R29, -R34 ;  /* 0x800000221d1d7221 */ /* 0x000fe20000000000 */
[----:B------:R-:W-:Y:S01]  /*b4a0*/  I2FP.F32.S32 R25, R25 ;  /* 0x0000001900197245 */ /* 0x000fe20000201400 */
[----:B------:R-:W-:Y:S02]  /*b4b0*/  UIADD3 UR4, UPT, UPT, UR4, 0x1, URZ ;  /* 0x0000000104047890 */ /* 0x000fe4000fffe0ff */
[----:B-1----:R-:W-:Y:S02]  /*b4c0*/  FADD R15, -R29, 1 ;  /* 0x3f8000001d0f7421 */ /* 0x002fe40000000100 */
[----:B------:R-:W-:Y:S01]  /*b4d0*/  FADD R25, R32, -R25 ;  /* 0x8000001920197221 */ /* 0x000fe20000000000 */
[----:B------:R-:W-:Y:S01]  /*b4e0*/  UISETP.NE.AND UP0, UPT, UR4, UR14, UPT ;  /* 0x0000000e0400728c */ /* 0x000fe2000bf05270 */
[C---:B-----5:R-:W-:Y:S01]  /*b4f0*/  FMUL R20, R21.reuse, R35 ;  /* 0x0000002315147220 */ /* 0x060fe20000400000 */
[----:B----4-:R-:W-:-:S03]  /*b500*/  FMUL R27, R21, R26 ;  /* 0x0000001a151b7220 */ /* 0x010fc60000400000 */
[-C--:B---3--:R-:W-:Y:S01]  /*b510*/  FFMA R20, R33, R13.reuse, R20 ;  /* 0x0000000d21147223 */ /* 0x088fe20000000014 */
[----:B--2---:R-:W-:Y:S01]  /*b520*/  FFMA R18, R18, R13, R27 ;  /* 0x0000000d12127223 */ /* 0x004fe2000000001b */
[----:B------:R-:W-:-:S03]  /*b530*/  FMUL R30, R21, R30 ;  /* 0x0000001e151e7220 */ /* 0x000fc60000400000 */
[----:B------:R-:W-:Y:S01]  /*b540*/  FMUL R18, R29, R18 ;  /* 0x000000121d127220 */ /* 0x000fe20000400000 */
[----:B------:R-:W-:Y:S01]  /*b550*/  FMUL R21, R21, R22 ;  /* 0x0000001615157220 */ /* 0x000fe20000400000 */
[-C--:B------:R-:W-:Y:S02]  /*b560*/  FFMA R30, R37, R13.reuse, R30 ;  /* 0x0000000d251e7223 */ /* 0x080fe4000000001e */
[----:B------:R-:W-:Y:S02]  /*b570*/  FFMA R18, R15, R20, R18 ;  /* 0x000000140f127223 */ /* 0x000fe40000000012 */
[----:B------:R-:W-:Y:S02]  /*b580*/  FMUL R29, R29, R30 ;  /* 0x0000001e1d1d7220 */ /* 0x000fe40000400000 */
[C---:B------:R-:W-:Y:S01]  /*b590*/  FMUL R18, R25.reuse, R18 ;  /* 0x0000001219127220 */ /* 0x040fe20000400000 */
[----:B------:R-:W-:Y:S01]  /*b5a0*/  FFMA R14, R14, R13, R21 ;  /* 0x0000000d0e0e7223 */ /* 0x000fe20000000015 */
[----:B------:R-:W-:-:S03]  /*b5b0*/  FADD R25, -R25, 1 ;  /* 0x3f80000019197421 */ /* 0x000fc60000000100 */
[----:B------:R-:W-:-:S04]  /*b5c0*/  FFMA R14, R15, R14, R29 ;  /* 0x0000000e0f0e7223 */ /* 0x000fc8000000001d */
[----:B------:R-:W-:-:S04]  /*b5d0*/  FFMA R14, R25, R14, R18 ;  /* 0x0000000e190e7223 */ /* 0x000fc80000000012 */
[----:B------:R-:W-:Y:S01]  /*b5e0*/  FFMA R9, R36, R14, R9 ;  /* 0x0000000e24097223 */ /* 0x000fe20000000009 */
[----:B------:R-:W-:Y:S06]  /*b5f0*/  BRA.U UP0, `(.L_x_265) ;  /* 0xffffffed00047547 */ /* 0x000fec000b83ffff */
.L_x_234:
[----:B------:R-:W-:Y:S01]  /*b600*/  FADD R9, R16, R9 ;  /* 0x0000000910097221 */ /* 0x000fe20000000000 */
[----:B------:R-:W-:Y:S04]  /*b610*/  BSSY.RECONVERGENT B0, `(.L_x_266) ;  /* 0x0000034000007945 */ /* 0x000fe80003800200 */
[----:B------:R-:W-:-:S04]  /*b620*/  FSETP.GE.AND P0, PT, R9, 0.50599998235702514648, PT ;  /* 0x3f0189370900780b */ /* 0x000fc80003f06000 */
[----:B------:R-:W-:Y:S02]  /*b630*/  FSEL R9, R9, 1, !P0 ;  /* 0x3f80000009097808 */ /* 0x000fe40004000000 */
[----:B0--3--:R-:W-:Y:S02]  /*b640*/  ISETP.NE.AND P0, PT, R7, R5, PT ;  /* 0x000000050700720c */ /* 0x009fe40003f05270 */
[C---:B------:R-:W-:Y:S01]  /*b650*/  FSETP.GEU.AND P1, PT, R9.reuse, 0.49399998784065246582, PT ;  /* 0x3efced910900780b */ /* 0x040fe20003f2e000 */
[----:B------:R-:W-:Y:S01]  /*b660*/  FADD R3, R9, R9 ;  /* 0x0000000909037221 */ /* 0x000fe20000000000 */
[----:B-1----:R-:W-:-:S03]  /*b670*/  ISETP.NE.OR P0, PT, R7, R6, P0 ;  /* 0x000000060700720c */ /* 0x002fc60000705670 */
[----:B------:R-:W-:Y:S01]  /*b680*/  FMUL R3, R3, 127.5 ;  /* 0x42ff000003037820 */ /* 0x000fe20000400000 */
[----:B----4-:R-:W-:-:S04]  /*b690*/  ISETP.NE.OR P0, PT, R7, R4, P0 ;  /* 0x000000040700720c */ /* 0x010fc80000705670 */
[----:B------:R-:W-:Y:S02]  /*b6a0*/  FSEL R3, R3, RZ, P1 ;  /* 0x000000ff03037208 */ /* 0x000fe40000800000 */
[C---:B------:R-:W-:Y:S02]  /*b6b0*/  ISETP.NE.OR P0, PT, R7.reuse, R2, P0 ;  /* 0x000000020700720c */ /* 0x040fe40000705670 */
[----:B------:R-:W0:Y:S02]  /*b6c0*/  F2I.TRUNC.NTZ R16, R3 ;  /* 0x0000000300107305 */ /* 0x000e24000020f100 */
[----:B------:R-:W-:-:S04]  /*b6d0*/  ISETP.NE.OR P0, PT, R7, R0, P0 ;  /* 0x000000000700720c */ /* 0x000fc80000705670 */
[----:B------:R-:W-:-:S04]  /*b6e0*/  ISETP.NE.OR P0, PT, R7, R10, P0 ;  /* 0x0000000a0700720c */ /* 0x000fc80000705670 */
[----:B0-----:R-:W-:-:S13]  /*b6f0*/  ISETP.NE.OR P0, PT, R7, R16, P0 ;  /* 0x000000100700720c */ /* 0x001fda0000705670 */
[----:B------:R-:W-:Y:S05]  /*b700*/  @P0 BRA `(.L_x_267) ;  /* 0x0000000000380947 */ /* 0x000fea0003800000 */
[----:B------:R-:W2:Y:S01]  /*b710*/  LDCU.64 UR4, c[0x0][0x380] ;  /* 0x00007000ff0477ac */ /* 0x000ea20008000a00 */
[----:B------:R-:W-:Y:S01]  /*b720*/  HFMA2 R0, -RZ, RZ, -2, 0 ;  /* 0xc0000000ff007431 */ /* 0x000fe200000001ff */
[----:B--2---:R-:W-:Y:S01]  /*b730*/  MOV R12, UR4 ;  /* 0x00000004000c7c02 */ /* 0x004fe20008000f00 */
[----:B------:R-:W-:-:S04]  /*b740*/  IMAD.U32 R13, RZ, RZ, UR5 ;  /* 0x00000005ff0d7e24 */ /* 0x000fc8000f8e00ff */
[----:B------:R-:W-:-:S05]  /*b750*/  IMAD.WIDE R2, R17, 0x4, R12 ;  /* 0x0000000411027825 */ /* 0x000fca00078e020c */
[----:B------:R0:W-:Y:S04]  /*b760*/  STG.E desc[UR8][R2.64], RZ ;  /* 0x000000ff02007986 */ /* 0x0001e8000c101908 */
        /* <DEDUP_REMOVED lines=8> */
.L_x_267:
[----:B------:R-:W0:Y:S01]  /*b7f0*/  LDCU.64 UR4, c[0x0][0x380] ;  /* 0x00007000ff0477ac */ /* 0x000e220008000a00 */
[----:B------:R-:W-:Y:S02]  /*b800*/  LOP3.LUT R3, R6, 0xc0000000, RZ, 0xfc, !PT ;  /* 0xc000000006037812 */ /* 0x000fe400078efcff */
[----:B------:R-:W-:Y:S02]  /*b810*/  LOP3.LUT R5, R5, 0xc0000000, RZ, 0xfc, !PT ;  /* 0xc000000005057812 */ /* 0x000fe400078efcff */
[----:B------:R-:W-:Y:S02]  /*b820*/  LOP3.LUT R9, R4, 0xc0000000, RZ, 0xfc, !PT ;  /* 0xc000000004097812 */ /* 0x000fe400078efcff */
[----:B------:R-:W-:Y:S02]  /*b830*/  LOP3.LUT R11, R2, 0xc0000000, RZ, 0xfc, !PT ;  /* 0xc0000000020b7812 */ /* 0x000fe400078efcff */
[----:B--2---:R-:W-:Y:S02]  /*b840*/  LOP3.LUT R19, R0, 0xc0000000, RZ, 0xfc, !PT ;  /* 0xc000000000137812 */ /* 0x004fe400078efcff */
[----:B------:R-:W-:-:S02]  /*b850*/  LOP3.LUT R21, R10, 0xc0000000, RZ, 0xfc, !PT ;  /* 0xc00000000a157812 */ /* 0x000fc400078efcff */
[----:B------:R-:W-:Y:S02]  /*b860*/  LOP3.LUT R23, R16, 0xc0000000, RZ, 0xfc, !PT ;  /* 0xc000000010177812 */ /* 0x000fe400078efcff */
[----:B------:R-:W-:Y:S02]  /*b870*/  LOP3.LUT R7, R7, 0xc0000000, RZ, 0xfc, !PT ;  /* 0xc000000007077812 */ /* 0x000fe400078efcff */
[----:B------:R-:W-:Y:S02]  /*b880*/  MOV R0, 0x80000000 ;  /* 0x8000000000007802 */ /* 0x000fe40000000f00 */
[----:B0-----:R-:W-:Y:S02]  /*b890*/  MOV R12, UR4 ;  /* 0x00000004000c7c02 */ /* 0x001fe40008000f00 */
[----:B------:R-:W-:-:S03]  /*b8a0*/  MOV R13, UR5 ;  /* 0x00000005000d7c02 */ /* 0x000fc60008000f00 */
[----:B------:R-:W-:-:S05]  /*b8b0*/  IMAD.WIDE R14, R17, 0x4, R12 ;  /* 0x00000004110e7825 */ /* 0x000fca00078e020c */
[----:B------:R-:W-:Y:S04]  /*b8c0*/  STG.E desc[UR8][R14.64+0x4], R3 ;  /* 0x000004030e007986 */ /* 0x000fe8000c101908 */
[----:B------:R-:W-:Y:S04]  /*b8d0*/  STG.E desc[UR8][R14.64+0x8], R5 ;  /* 0x000008050e007986 */ /* 0x000fe8000c101908 */
[----:B------:R-:W-:Y:S04]  /*b8e0*/  STG.E desc[UR8][R14.64+0xc], R9 ;  /* 0x00000c090e007986 */ /* 0x000fe8000c101908 */
[----:B------:R-:W-:Y:S04]  /*b8f0*/  STG.E desc[UR8][R14.64+0x10], R11 ;  /* 0x0000100b0e007986 */ /* 0x000fe8000c101908 */
[----:B------:R-:W-:Y:S04]  /*b900*/  STG.E desc[UR8][R14.64+0x14], R19 ;  /* 0x000014130e007986 */ /* 0x000fe8000c101908 */
[----:B------:R-:W-:Y:S04]  /*b910*/  STG.E desc[UR8][R14.64+0x18], R21 ;  /* 0x000018150e007986 */ /* 0x000fe8000c101908 */
[----:B------:R-:W-:Y:S04]  /*b920*/  STG.E desc[UR8][R14.64+0x1c], R23 ;  /* 0x00001c170e007986 */ /* 0x000fe8000c101908 */
[----:B------:R0:W-:Y:S02]  /*b930*/  STG.E desc[UR8][R14.64], R7 ;  /* 0x000000070e007986 */ /* 0x0001e4000c101908 */
[----:B0-----:R-:W-:-:S07]  /*b940*/  LOP3.LUT R7, R17, 0x3ffffff8, RZ, 0xc0, !PT ;  /* 0x3ffffff811077812 */ /* 0x001fce00078ec0ff */
.L_x_268:
[----:B------:R-:W-:Y:S05]  /*b950*/  BSYNC.RECONVERGENT B0 ;  /* 0x0000000000007941 */ /* 0x000fea0003800200 */
.L_x_266:
[----:B------:R-:W1:Y:S01]  /*b960*/  LDCU UR4, c[0x0][0x378] ;  /* 0x00006f00ff0477ac */ /* 0x000e620008000800 */
[----:B------:R-:W2:Y:S01]  /*b970*/  F2I.TRUNC.NTZ R8, R8 ;  /* 0x0000000800087305 */ /* 0x000ea2000020f100 */
[----:B------:R-:W-:Y:S01]  /*b980*/  LOP3.LUT R7, R0, R7, RZ, 0xfc, !PT ;  /* 0x0000000700077212 */ /* 0x000fe200078efcff */
[----:B------:R-:W1:Y:S01]  /*b990*/  LDCU UR6, c[0x0][0x368] ;  /* 0x00006d00ff0677ac */ /* 0x000e620008000800 */
[----:B------:R-:W3:Y:S01]  /*b9a0*/  LDCU UR5, c[0x0][0x364] ;  /* 0x00006c80ff0577ac */ /* 0x000ee20008000800 */
[----:B------:R-:W3:Y:S01]  /*b9b0*/  LDCU UR7, c[0x0][0x374] ;  /* 0x00006e80ff0777ac */ /* 0x000ee20008000800 */
[----:B------:R-:W4:Y:S01]  /*b9c0*/  LDCU UR10, c[0x0][0x360] ;  /* 0x00006c00ff0a77ac */ /* 0x000f220008000800 */
[----:B0-----:R-:W4:Y:S01]  /*b9d0*/  LDC R2, c[0x0][0x370] ;  /* 0x0000dc00ff027b82 */ /* 0x001f220000000800 */
[----:B-1----:R-:W-:Y:S02]  /*b9e0*/  UIMAD UR4, UR4, UR6, URZ ;  /* 0x00000006040472a4 */ /* 0x002fe4000f8e02ff */
[----:B---3--:R-:W-:Y:S01]  /*b9f0*/  UIMAD UR5, UR5, UR7, URZ ;  /* 0x00000007050572a4 */ /* 0x008fe2000f8e02ff */
[----:B----4-:R-:W-:-:S05]  /*ba00*/  IMAD R2, R2, UR10, RZ ;  /* 0x0000000a02027c24 */ /* 0x010fca000f8e02ff */
[----:B------:R-:W-:-:S04]  /*ba10*/  IMAD R2, R2, UR5, RZ ;  /* 0x0000000502027c24 */ /* 0x000fc8000f8e02ff */
[----:B------:R-:W-:-:S04]  /*ba20*/  IMAD R3, R2, UR4, RZ ;  /* 0x0000000402037c24 */ /* 0x000fc8000f8e02ff */
[----:B--2---:R-:W-:-:S04]  /*ba30*/  IMAD R3, R3, 0x8, R8 ;  /* 0x0000000803037824 */ /* 0x004fc800078e0208 */
[----:B------:R-:W-:-:S05]  /*ba40*/  IMAD.WIDE R12, R3, 0x4, R12 ;  /* 0x00000004030c7825 */ /* 0x000fca00078e020c */
[----:B------:R-:W-:Y:S01]  /*ba50*/  STG.E desc[UR8][R12.64], R7 ;  /* 0x000000070c007986 */ /* 0x000fe2000c101908 */
[----:B------:R-:W-:Y:S05]  /*ba60*/  EXIT ;  /* 0x000000000000794d */ /* 0x000fea0003800000 */
        .weak           $__internal_0_$__cuda_sm3x_div_rn_noftz_f32_slowpath
        .type           $__internal_0_$__cuda_sm3x_div_rn_noftz_f32_slowpath,@function
        .size           $__internal_0_$__cuda_sm3x_div_rn_noftz_f32_slowpath,(.L_x_281 - $__internal_0_$__cuda_sm3x_div_rn_noftz_f32_slowpath)
$__internal_0_$__cuda_sm3x_div_rn_noftz_f32_slowpath:
[----:B------:R-:W-:Y:S01]  /*ba70*/  SHF.R.U32.HI R15, RZ, 0x17, R26 ;  /* 0x00000017ff0f7819 */ /* 0x000fe2000001161a */
[----:B------:R-:W-:Y:S01]  /*ba80*/  BSSY.RECONVERGENT B0, `(.L_x_269) ;  /* 0x0000063000007945 */ /* 0x000fe20003800200 */
[----:B------:R-:W-:Y:S02]  /*ba90*/  SHF.R.U32.HI R19, RZ, 0x17, R13 ;  /* 0x00000017ff137819 */ /* 0x000fe4000001160d */
[----:B------:R-:W-:Y:S02]  /*baa0*/  LOP3.LUT R15, R15, 0xff, RZ, 0xc0, !PT ;  /* 0x000000ff0f0f7812 */ /* 0x000fe400078ec0ff */
[----:B------:R-:W-:Y:S02]  /*bab0*/  LOP3.LUT R19, R19, 0xff, RZ, 0xc0, !PT ;  /* 0x000000ff13137812 */ /* 0x000fe400078ec0ff */
[----:B------:R-:W-:Y:S02]  /*bac0*/  IADD3 R20, PT, PT, R15, -0x1, RZ ;  /* 0xffffffff0f147810 */ /* 0x000fe40007ffe0ff */
[----:B------:R-:W-:-:S02]  /*bad0*/  IADD3 R21, PT, PT, R19, -0x1, RZ ;  /* 0xffffffff13157810 */ /* 0x000fc40007ffe0ff */
[----:B------:R-:W-:Y:S02]  /*bae0*/  ISETP.GT.U32.AND P0, PT, R20, 0xfd, PT ;  /* 0x000000fd1400780c */ /* 0x000fe40003f04070 */
[----:B------:R-:W-:Y:S02]  /*baf0*/  MOV R22, R26 ;  /* 0x0000001a00167202 */ /* 0x000fe40000000f00 */
[----:B------:R-:W-:-:S13]  /*bb00*/  ISETP.GT.U32.OR P0, PT, R21, 0xfd, P0 ;  /* 0x000000fd1500780c */ /* 0x000fda0000704470 */
[----:B------:R-:W-:Y:S01]  /*bb10*/  @!P0 MOV R14, RZ ;  /* 0x000000ff000e8202 */ /* 0x000fe20000000f00 */
[----:B------:R-:W-:Y:S06]  /*bb20*/  @!P0 BRA `(.L_x_270) ;  /* 0x00000000005c8947 */ /* 0x000fec0003800000 */
[----:B------:R-:W-:Y:S02]  /*bb30*/  FSETP.GTU.FTZ.AND P0, PT, |R13|, +INF , PT ;  /* 0x7f8000000d00780b */ /* 0x000fe40003f1c200 */
[----:B------:R-:W-:-:S04]  /*bb40*/  FSETP.GTU.FTZ.AND P1, PT, |R26|, +INF , PT ;  /* 0x7f8000001a00780b */ /* 0x000fc80003f3c200 */
[----:B------:R-:W-:-:S13]  /*bb50*/  PLOP3.LUT P0, PT, P0, P1, PT, 0xf8, 0x8f ;  /* 0x00000000008f781c */ /* 0x000fda0000703f70 */
[----:B------:R-:W-:Y:S05]  /*bb60*/  @P0 BRA `(.L_x_271) ;  /* 0x00000004004c0947 */ /* 0x000fea0003800000 */
[----:B------:R-:W-:-:S13]  /*bb70*/  LOP3.LUT P0, RZ, R22, 0x7fffffff, R13, 0xc8, !PT ;  /* 0x7fffffff16ff7812 */ /* 0x000fda000780c80d */
[----:B------:R-:W-:Y:S05]  /*bb80*/  @!P0 BRA `(.L_x_272) ;  /* 0x00000004003c8947 */ /* 0x000fea0003800000 */
[C---:B------:R-:W-:Y:S02]  /*bb90*/  FSETP.NEU.FTZ.AND P2, PT, |R13|.reuse, +INF , PT ;  /* 0x7f8000000d00780b */ /* 0x040fe40003f5d200 */
[----:B------:R-:W-:Y:S02]  /*bba0*/  FSETP.NEU.FTZ.AND P1, PT, |R26|, +INF , PT ;  /* 0x7f8000001a00780b */ /* 0x000fe40003f3d200 */
[----:B------:R-:W-:-:S11]  /*bbb0*/  FSETP.NEU.FTZ.AND P0, PT, |R13|, +INF , PT ;  /* 0x7f8000000d00780b */ /* 0x000fd60003f1d200 */
[----:B------:R-:W-:Y:S05]  /*bbc0*/  @!P1 BRA !P2, `(.L_x_272) ;  /* 0x00000004002c9947 */ /* 0x000fea0005000000 */
[----:B------:R-:W-:-:S04]  /*bbd0*/  LOP3.LUT P2, RZ, R13, 0x7fffffff, RZ, 0xc0, !PT ;  /* 0x7fffffff0dff7812 */ /* 0x000fc8000784c0ff */
[----:B------:R-:W-:-:S13]  /*bbe0*/  PLOP3.LUT P1, PT, P1, P2, PT, 0x2f, 0xf2 ;  /* 0x0000000000f2781c */ /* 0x000fda0000f24577 */
[----:B------:R-:W-:Y:S05]  /*bbf0*/  @P1 BRA `(.L_x_273) ;  /* 0x0000000400181947 */ /* 0x000fea0003800000 */
[----:B------:R-:W-:-:S04]  /*bc00*/  LOP3.LUT P1, RZ, R22, 0x7fffffff, RZ, 0xc0, !PT ;  /* 0x7fffffff16ff7812 */ /* 0x000fc8000782c0ff */
[----:B------:R-:W-:-:S13]  /*bc10*/  PLOP3.LUT P0, PT, P0, P1, PT, 0x2f, 0xf2 ;  /* 0x0000000000f2781c */ /* 0x000fda0000702577 */
[----:B------:R-:W-:Y:S05]  /*bc20*/  @P0 BRA `(.L_x_274) ;  /* 0x0000000400000947 */ /* 0x000fea0003800000 */
[----:B------:R-:W-:Y:S02]  /*bc30*/  ISETP.GE.AND P0, PT, R21, RZ, PT ;  /* 0x000000ff1500720c */ /* 0x000fe40003f06270 */
[----:B------:R-:W-:-:S11]  /*bc40*/  ISETP.GE.AND P1, PT, R20, RZ, PT ;  /* 0x000000ff1400720c */ /* 0x000fd60003f26270 */
[----:B------:R-:W-:Y:S01]  /*bc50*/  @P0 MOV R14, RZ ;  /* 0x000000ff000e0202 */ /* 0x000fe20000000f00 */
[----:B------:R-:W-:Y:S02]  /*bc60*/  @!P0 IMAD.MOV.U32 R14, RZ, RZ, -0x40 ;  /* 0xffffffc0ff0e8424 */ /* 0x000fe400078e00ff */
[----:B------:R-:W-:Y:S01]  /*bc70*/  @!P0 FFMA R13, R13, 1.84467440737095516160e+19, RZ ;  /* 0x5f8000000d0d8823 */ /* 0x000fe200000000ff */
[----:B------:R-:W-:Y:S02]  /*bc80*/  @!P1 FFMA R22, R26, 1.84467440737095516160e+19, RZ ;  /* 0x5f8000001a169823 */ /* 0x000fe400000000ff */
[----:B------:R-:W-:-:S07]  /*bc90*/  @!P1 IADD3 R14, PT, PT, R14, 0x40, RZ ;  /* 0x000000400e0e9810 */ /* 0x000fce0007ffe0ff */
.L_x_270:
[----:B------:R-:W-:Y:S01]  /*bca0*/  LEA R31, R15, 0xc0800000, 0x17 ;  /* 0xc08000000f1f7811 */ /* 0x000fe200078eb8ff */
[----:B------:R-:W-:Y:S03]  /*bcb0*/  BSSY.RECONVERGENT B1, `(.L_x_275) ;  /* 0x0000036000017945 */ /* 0x000fe60003800200 */
[----:B------:R-:W-:Y:S02]  /*bcc0*/  IADD3 R31, PT, PT, -R31, R22, RZ ;  /* 0x000000161f1f7210 */ /* 0x000fe40007ffe1ff */
[----:B------:R-:W-:Y:S02]  /*bcd0*/  IADD3 R22, PT, PT, R19, -0x7f, RZ ;  /* 0xffffff8113167810 */ /* 0x000fe40007ffe0ff */
[----:B------:R-:W0:Y:S01]  /*bce0*/  MUFU.RCP R21, R31 ;  /* 0x0000001f00157308 */ /* 0x000e220000001000 */
[----:B------:R-:W-:Y:S02]  /*bcf0*/  FADD.FTZ R20, -R31, -RZ ;  /* 0x800000ff1f147221 */ /* 0x000fe40000010100 */
[----:B------:R-:W-:-:S02]  /*bd00*/  IMAD R13, R22, -0x800000, R13 ;  /* 0xff800000160d7824 */ /* 0x000fc400078e020d */
[----:B0-----:R-:W-:-:S04]  /*bd10*/  FFMA R30, R21, R20, 1 ;  /* 0x3f800000151e7423 */ /* 0x001fc80000000014 */
[----:B------:R-:W-:-:S04]  /*bd20*/  FFMA R30, R21, R30, R21 ;  /* 0x0000001e151e7223 */ /* 0x000fc80000000015 */
[----:B------:R-:W-:-:S04]  /*bd30*/  FFMA R19, R13, R30, RZ ;  /* 0x0000001e0d137223 */ /* 0x000fc800000000ff */
[----:B------:R-:W-:-:S04]  /*bd40*/  FFMA R21, R20, R19, R13 ;  /* 0x0000001314157223 */ /* 0x000fc8000000000d */
[----:B------:R-:W-:Y:S01]  /*bd50*/  FFMA R21, R30, R21, R19 ;  /* 0x000000151e157223 */ /* 0x000fe20000000013 */
[----:B------:R-:W-:-:S03]  /*bd60*/  IADD3 R19, PT, PT, R22, 0x7f, -R15 ;  /* 0x0000007f16137810 */ /* 0x000fc60007ffe80f */
[----:B------:R-:W-:Y:S01]  /*bd70*/  FFMA R20, R20, R21, R13 ;  /* 0x0000001514147223 */ /* 0x000fe2000000000d */
[----:B------:R-:W-:-:S03]  /*bd80*/  IADD3 R22, PT, PT, R19, R14, RZ ;  /* 0x0000000e13167210 */ /* 0x000fc60007ffe0ff */
[----:B------:R-:W-:-:S05]  /*bd90*/  FFMA R13, R30, R20, R21 ;  /* 0x000000141e0d7223 */ /* 0x000fca0000000015 */
[----:B------:R-:W-:-:S04]  /*bda0*/  SHF.R.U32.HI R15, RZ, 0x17, R13 ;  /* 0x00000017ff0f7819 */ /* 0x000fc8000001160d */
[----:B------:R-:W-:-:S04]  /*bdb0*/  LOP3.LUT R15, R15, 0xff, RZ, 0xc0, !PT ;  /* 0x000000ff0f0f7812 */ /* 0x000fc800078ec0ff */
[----:B------:R-:W-:-:S05]  /*bdc0*/  IADD3 R14, PT, PT, R15, R22, RZ ;  /* 0x000000160f0e7210 */ /* 0x000fca0007ffe0ff */
[----:B------:R-:W-:-:S05]  /*bdd0*/  VIADD R15, R14, 0xffffffff ;  /* 0xffffffff0e0f7836 */ /* 0x000fca0000000000 */
[----:B------:R-:W-:-:S13]  /*bde0*/  ISETP.GE.U32.AND P0, PT, R15, 0xfe, PT ;  /* 0x000000fe0f00780c */ /* 0x000fda0003f06070 */
[----:B------:R-:W-:Y:S05]  /*bdf0*/  @!P0 BRA `(.L_x_276) ;  /* 0x0000000000808947 */ /* 0x000fea0003800000 */
[----:B------:R-:W-:-:S13]  /*be00*/  ISETP.GT.AND P0, PT, R14, 0xfe, PT ;  /* 0x000000fe0e00780c */ /* 0x000fda0003f04270 */
[----:B------:R-:W-:Y:S05]  /*be10*/  @P0 BRA `(.L_x_277) ;  /* 0x00000000006c0947 */ /* 0x000fea0003800000 */
[----:B------:R-:W-:-:S13]  /*be20*/  ISETP.GE.AND P0, PT, R14, 0x1, PT ;  /* 0x000000010e00780c */ /* 0x000fda0003f06270 */
[----:B------:R-:W-:Y:S05]  /*be30*/  @P0 BRA `(.L_x_278) ;  /* 0x0000000000740947 */ /* 0x000fea0003800000 */
[----:B------:R-:W-:Y:S02]  /*be40*/  ISETP.GE.AND P0, PT, R14, -0x18, PT ;  /* 0xffffffe80e00780c */ /* 0x000fe40003f06270 */
[----:B------:R-:W-:-:S11]  /*be50*/  LOP3.LUT R13, R13, 0x80000000, RZ, 0xc0, !PT ;  /* 0x800000000d0d7812 */ /* 0x000fd600078ec0ff */
[----:B------:R-:W-:Y:S05]  /*be60*/  @!P0 BRA `(.L_x_278) ;  /* 0x0000000000688947 */ /* 0x000fea0003800000 */
[CCC-:B------:R-:W-:Y:S01]  /*be70*/  FFMA.RZ R15, R30.reuse, R20.reuse, R21.reuse ;  /* 0x000000141e0f7223 */ /* 0x1c0fe2000000c015 */
[CCC-:B------:R-:W-:Y:S01]  /*be80*/  FFMA.RP R19, R30.reuse, R20.reuse, R21.reuse ;  /* 0x000000141e137223 */ /* 0x1c0fe20000008015 */
[----:B------:R-:W-:Y:S01]  /*be90*/  FFMA.RM R30, R30, R20, R21 ;  /* 0x000000141e1e7223 */ /* 0x000fe20000004015 */
[C---:B------:R-:W-:Y:S02]  /*bea0*/  IADD3 R20, PT, PT, R14.reuse, 0x20, RZ ;  /* 0x000000200e147810 */ /* 0x040fe40007ffe0ff */
[----:B------:R-:W-:Y:S02]  /*beb0*/  LOP3.LUT R15, R15, 0x7fffff, RZ, 0xc0, !PT ;  /* 0x007fffff0f0f7812 */ /* 0x000fe400078ec0ff */
[C---:B------:R-:W-:Y:S02]  /*bec0*/  ISETP.NE.AND P2, PT, R14.reuse, RZ, PT ;  /* 0x000000ff0e00720c */ /* 0x040fe40003f45270 */
[----:B------:R-:W-:Y:S02]  /*bed0*/  LOP3.LUT R15, R15, 0x800000, RZ, 0xfc, !PT ;  /* 0x008000000f0f7812 */ /* 0x000fe400078efcff */
[----:B------:R-:W-:-:S02]  /*bee0*/  ISETP.NE.AND P1, PT, R14, RZ, PT ;  /* 0x000000ff0e00720c */ /* 0x000fc40003f25270 */
[----:B------:R-:W-:Y:S02]  /*bef0*/  IADD3 R14, PT, PT, -R14, RZ, RZ ;  /* 0x000000ff0e0e7210 */ /* 0x000fe40007ffe1ff */
[----:B------:R-:W-:Y:S02]  /*bf00*/  SHF.L.U32 R20, R15, R20, RZ ;  /* 0x000000140f147219 */ /* 0x000fe400000006ff */
[----:B------:R-:W-:Y:S02]  /*bf10*/  FSETP.NEU.FTZ.AND P0, PT, R19, R30, PT ;  /* 0x0000001e1300720b */ /* 0x000fe40003f1d000 */
[----:B------:R-:W-:Y:S02]  /*bf20*/  SEL R14, R14, RZ, P2 ;  /* 0x000000ff0e0e7207 */ /* 0x000fe40001000000 */
[----:B------:R-:W-:Y:S02]  /*bf30*/  ISETP.NE.AND P1, PT, R20, RZ, P1 ;  /* 0x000000ff1400720c */ /* 0x000fe40000f25270 */
[----:B------:R-:W-:-:S02]  /*bf40*/  SHF.R.U32.HI R19, RZ, R14, R15 ;  /* 0x0000000eff137219 */ /* 0x000fc4000001160f */
[----:B------:R-:W-:Y:S02]  /*bf50*/  PLOP3.LUT P0, PT, P0, P1, PT, 0xf8, 0x8f ;  /* 0x00000000008f781c */ /* 0x000fe40000703f70 */
[----:B------:R-:W-:Y:S02]  /*bf60*/  SHF.R.U32.HI R15, RZ, 0x1, R19 ;  /* 0x00000001ff0f7819 */ /* 0x000fe40000011613 */
[----:B------:R-:W-:-:S04]  /*bf70*/  SEL R14, RZ, 0x1, !P0 ;  /* 0x00000001ff0e7807 */ /* 0x000fc80004000000 */
[----:B------:R-:W-:-:S04]  /*bf80*/  LOP3.LUT R14, R14, 0x1, R15, 0xf8, !PT ;  /* 0x000000010e0e7812 */ /* 0x000fc800078ef80f */
[----:B------:R-:W-:-:S04]  /*bf90*/  LOP3.LUT R14, R14, R19, RZ, 0xc0, !PT ;  /* 0x000000130e0e7212 */ /* 0x000fc800078ec0ff */
[----:B------:R-:W-:-:S04]  /*bfa0*/  IADD3 R14, PT, PT, R15, R14, RZ ;  /* 0x0000000e0f0e7210 */ /* 0x000fc80007ffe0ff */
[----:B------:R-:W-:Y:S01]  /*bfb0*/  LOP3.LUT R13, R14, R13, RZ, 0xfc, !PT ;  /* 0x0000000d0e0d7212 */ /* 0x000fe200078efcff */
[----:B------:R-:W-:Y:S06]  /*bfc0*/  BRA `(.L_x_278) ;  /* 0x0000000000107947 */ /* 0x000fec0003800000 */
.L_x_277:
[----:B------:R-:W-:-:S04]  /*bfd0*/  LOP3.LUT R13, R13, 0x80000000, RZ, 0xc0, !PT ;  /* 0x800000000d0d7812 */ /* 0x000fc800078ec0ff */
[----:B------:R-:W-:Y:S01]  /*bfe0*/  LOP3.LUT R13, R13, 0x7f800000, RZ, 0xfc, !PT ;  /* 0x7f8000000d0d7812 */ /* 0x000fe200078efcff */
[----:B------:R-:W-:Y:S06]  /*bff0*/  BRA `(.L_x_278) ;  /* 0x0000000000047947 */ /* 0x000fec0003800000 */
.L_x_276:
[----:B------:R-:W-:-:S07]  /*c000*/  LEA R13, R22, R13, 0x17 ;  /* 0x0000000d160d7211 */ /* 0x000fce00078eb8ff */
.L_x_278:
[----:B------:R-:W-:Y:S05]  /*c010*/  BSYNC.RECONVERGENT B1 ;  /* 0x0000000000017941 */ /* 0x000fea0003800200 */
.L_x_275:
[----:B------:R-:W-:Y:S05]  /*c020*/  BRA `(.L_x_279) ;  /* 0x0000000000207947 */ /* 0x000fea0003800000 */
.L_x_274:
[----:B------:R-:W-:-:S04]  /*c030*/  LOP3.LUT R13, R22, 0x80000000, R13, 0x48, !PT ;  /* 0x80000000160d7812 */ /* 0x000fc800078e480d */
[----:B------:R-:W-:Y:S01]  /*c040*/  LOP3.LUT R13, R13, 0x7f800000, RZ, 0xfc, !PT ;  /* 0x7f8000000d0d7812 */ /* 0x000fe200078efcff */
[----:B------:R-:W-:Y:S06]  /*c050*/  BRA `(.L_x_279) ;  /* 0x0000000000147947 */ /* 0x000fec0003800000 */
.L_x_273:
[----:B------:R-:W-:Y:S01]  /*c060*/  LOP3.LUT R13, R22, 0x80000000, R13, 0x48, !PT ;  /* 0x80000000160d7812 */ /* 0x000fe200078e480d */
[----:B------:R-:W-:Y:S06]  /*c070*/  BRA `(.L_x_279) ;  /* 0x00000000000c7947 */ /* 0x000fec0003800000 */
.L_x_272:
[----:B------:R-:W0:Y:S01]  /*c080*/  MUFU.RSQ R13, -QNAN ;  /* 0xffc00000000d7908 */ /* 0x000e220000001400 */
[----:B------:R-:W-:Y:S05]  /*c090*/  BRA `(.L_x_279) ;  /* 0x0000000000047947 */ /* 0x000fea0003800000 */
.L_x_271:
[----:B------:R-:W-:-:S07]  /*c0a0*/  FADD.FTZ R13, R13, R26 ;  /* 0x0000001a0d0d7221 */ /* 0x000fce0000010000 */
.L_x_279:
[----:B------:R-:W-:Y:S05]  /*c0b0*/  BSYNC.RECONVERGENT B0 ;  /* 0x0000000000007941 */ /* 0x000fea0003800200 */
.L_x_269:
[----:B------:R-:W-:-:S04]  /*c0c0*/  HFMA2 R19, -RZ, RZ, 0, 0 ;  /* 0x00000000ff137431 */ /* 0x000fc800000001ff */
[----:B0-----:R-:W-:Y:S05]  /*c0d0*/  RET.REL.NODEC R18 `(_Z20k_octree_fill_blocksPiPfiiiii) ;  /* 0xffffff3c12c87950 */ /* 0x001fea0003c3ffff */
.L_x_280:
        /* <DEDUP_REMOVED lines=10> */
.L_x_281:


//--------------------- .nv.shared._Z17k_copy_packed_memPiS_S_ --------------------------
	.section	.nv.shared._Z17k_copy_packed_memPiS_S_,"aw",@nobits
	.sectionflags	@""
	.align	16
	.zero		1024


//--------------------- .nv.shared.reserved.0     --------------------------
	.section	.nv.shared.reserved.0,"aw",@nobits
	.weak		__nv_reservedSMEM_offset_0_alias
	.size		__nv_reservedSMEM_offset_0_alias, 0, 64
	.other		__nv_reservedSMEM_offset_0_alias,@"STO_CUDA_RESERVED_SHARED STV_DEFAULT"
__nv_reservedSMEM_offset_0_alias:
	.zero		0
	.zero		64


//--------------------- .nv.shared._Z24k_blelloch_scan_and_packPiS_i --------------------------
	.section	.nv.shared._Z24k_blelloch_scan_and_packPiS_i,"aw",@nobits
	.sectionflags	@""
	.align	16
	.zero		1024


//--------------------- .nv.shared._Z12k_build_treePii --------------------------
	.section	.nv.shared._Z12k_build_treePii,"aw",@nobits
	.sectionflags	@""
	.align	16
	.zero		1024


//--------------------- .nv.shared._Z20k_octree_fill_blocksPiPfiiiii --------------------------
	.section	.nv.shared._Z20k_octree_fill_blocksPiPfiiiii,"aw",@nobits
	.sectionflags	@""
	.align	16
	.zero		1024


//--------------------- .nv.constant0._Z17k_copy_packed_memPiS_S_ --------------------------
	.section	.nv.constant0._Z17k_copy_packed_memPiS_S_,"a",@progbits
	.sectionflags	@""
	.align	4
.nv.constant0._Z17k_copy_packed_memPiS_S_:
	.zero		920


//--------------------- .nv.constant0._Z24k_blelloch_scan_and_packPiS_i --------------------------
	.section	.nv.constant0._Z24k_blelloch_scan_and_packPiS_i,"a",@progbits
	.sectionflags	@""
	.align	4
.nv.constant0._Z24k_blelloch_scan_and_packPiS_i:
	.zero		916


//--------------------- .nv.constant0._Z12k_build_treePii --------------------------
	.section	.nv.constant0._Z12k_build_treePii,"a",@progbits
	.sectionflags	@""
	.align	4
.nv.constant0._Z12k_build_treePii:
	.zero		908


//--------------------- .nv.constant0._Z20k_octree_fill_blocksPiPfiiiii --------------------------
	.section	.nv.constant0._Z20k_octree_fill_blocksPiPfiiiii,"a",@progbits
	.sectionflags	@""
	.align	4
.nv.constant0._Z20k_octree_fill_blocksPiPfiiiii:
	.zero		932


//--------------------- SYMBOLS --------------------------

	.type		.nv.reservedSmem.offset0,@object
	.size		.nv.reservedSmem.offset0,0x4
	.type		.nv.reservedSmem.cap,@object
	.size		.nv.reservedSmem.cap,0x4
